//
// Generated by NVIDIA NVVM Compiler
//
// Compiler Build ID: CL-36424714
// Cuda compilation tools, release 13.0, V13.0.88
// Based on NVVM 20.0.0
//

.version 9.0
.target sm_100
.address_size 64

	// .globl	_Z10fwd_kernelPKfS0_S0_Pfiiiiiif
.extern .shared .align 16 .b8 smem[];

.visible .entry _Z10fwd_kernelPKfS0_S0_Pfiiiiiif(
	.param .u64 .ptr .align 1 _Z10fwd_kernelPKfS0_S0_Pfiiiiiif_param_0,
	.param .u64 .ptr .align 1 _Z10fwd_kernelPKfS0_S0_Pfiiiiiif_param_1,
	.param .u64 .ptr .align 1 _Z10fwd_kernelPKfS0_S0_Pfiiiiiif_param_2,
	.param .u64 .ptr .align 1 _Z10fwd_kernelPKfS0_S0_Pfiiiiiif_param_3,
	.param .u32 _Z10fwd_kernelPKfS0_S0_Pfiiiiiif_param_4,
	.param .u32 _Z10fwd_kernelPKfS0_S0_Pfiiiiiif_param_5,
	.param .u32 _Z10fwd_kernelPKfS0_S0_Pfiiiiiif_param_6,
	.param .u32 _Z10fwd_kernelPKfS0_S0_Pfiiiiiif_param_7,
	.param .u32 _Z10fwd_kernelPKfS0_S0_Pfiiiiiif_param_8,
	.param .u32 _Z10fwd_kernelPKfS0_S0_Pfiiiiiif_param_9,
	.param .f32 _Z10fwd_kernelPKfS0_S0_Pfiiiiiif_param_10
)
{
	.reg .pred 	%p<135>;
	.reg .b32 	%r<466>;
	.reg .b32 	%f<484>;
	.reg .b64 	%rd<77>;

	ld.param.u64 	%rd13, [_Z10fwd_kernelPKfS0_S0_Pfiiiiiif_param_0];
	ld.param.u64 	%rd14, [_Z10fwd_kernelPKfS0_S0_Pfiiiiiif_param_1];
	ld.param.u64 	%rd15, [_Z10fwd_kernelPKfS0_S0_Pfiiiiiif_param_2];
	ld.param.u32 	%r169, [_Z10fwd_kernelPKfS0_S0_Pfiiiiiif_param_4];
	ld.param.u32 	%r170, [_Z10fwd_kernelPKfS0_S0_Pfiiiiiif_param_5];
	ld.param.u32 	%r171, [_Z10fwd_kernelPKfS0_S0_Pfiiiiiif_param_6];
	ld.param.u32 	%r172, [_Z10fwd_kernelPKfS0_S0_Pfiiiiiif_param_7];
	ld.param.f32 	%f118, [_Z10fwd_kernelPKfS0_S0_Pfiiiiiif_param_10];
	cvta.to.global.u64 	%rd1, %rd13;
	cvta.to.global.u64 	%rd2, %rd15;
	cvta.to.global.u64 	%rd3, %rd14;
	mov.u32 	%r436, %tid.x;
	mov.u32 	%r2, %ntid.x;
	mov.u32 	%r3, %ctaid.x;
	max.s32 	%r4, %r170, %r171;
	mul.lo.s32 	%r174, %r4, %r172;
	shl.b32 	%r175, %r174, 2;
	mov.u32 	%r176, smem;
	add.s32 	%r5, %r176, %r175;
	add.s32 	%r6, %r5, %r175;
	add.s32 	%r7, %r6, %r175;
	add.s32 	%r8, %r7, %r175;
	add.s32 	%r9, %r8, %r175;
	shl.b32 	%r177, %r170, 2;
	add.s32 	%r10, %r9, %r177;
	setp.ge.s32 	%p1, %r436, %r170;
	@%p1 bra 	$L__BB0_39;
	setp.lt.s32 	%p2, %r172, 1;
	@%p2 bra 	$L__BB0_17;
	add.s32 	%r11, %r172, -1;
	and.b32  	%r12, %r172, 15;
	add.s32 	%r13, %r12, -1;
	and.b32  	%r14, %r172, 7;
	add.s32 	%r15, %r14, -1;
	and.b32  	%r16, %r172, 2147483632;
	and.b32  	%r17, %r172, 3;
	mul.lo.s32 	%r18, %r170, %r3;
	mov.u32 	%r415, %r436;
$L__BB0_3:
	setp.lt.u32 	%p3, %r11, 15;
	add.s32 	%r179, %r415, %r18;
	mul.lo.s32 	%r20, %r179, %r172;
	mul.lo.s32 	%r21, %r415, %r172;
	mov.b32 	%r418, 0;
	@%p3 bra 	$L__BB0_6;
	mov.b32 	%r416, 0;
$L__BB0_5:
	.pragma "nounroll";
	add.s32 	%r181, %r416, %r20;
	mul.wide.s32 	%rd16, %r181, 4;
	add.s64 	%rd17, %rd1, %rd16;
	ld.global.f32 	%f119, [%rd17];
	add.s32 	%r182, %r416, %r21;
	shl.b32 	%r183, %r182, 2;
	add.s32 	%r185, %r176, %r183;
	st.shared.f32 	[%r185], %f119;
	ld.global.f32 	%f120, [%rd17+4];
	st.shared.f32 	[%r185+4], %f120;
	ld.global.f32 	%f121, [%rd17+8];
	st.shared.f32 	[%r185+8], %f121;
	ld.global.f32 	%f122, [%rd17+12];
	st.shared.f32 	[%r185+12], %f122;
	ld.global.f32 	%f123, [%rd17+16];
	st.shared.f32 	[%r185+16], %f123;
	ld.global.f32 	%f124, [%rd17+20];
	st.shared.f32 	[%r185+20], %f124;
	ld.global.f32 	%f125, [%rd17+24];
	st.shared.f32 	[%r185+24], %f125;
	ld.global.f32 	%f126, [%rd17+28];
	st.shared.f32 	[%r185+28], %f126;
	ld.global.f32 	%f127, [%rd17+32];
	st.shared.f32 	[%r185+32], %f127;
	ld.global.f32 	%f128, [%rd17+36];
	st.shared.f32 	[%r185+36], %f128;
	ld.global.f32 	%f129, [%rd17+40];
	st.shared.f32 	[%r185+40], %f129;
	ld.global.f32 	%f130, [%rd17+44];
	st.shared.f32 	[%r185+44], %f130;
	ld.global.f32 	%f131, [%rd17+48];
	st.shared.f32 	[%r185+48], %f131;
	ld.global.f32 	%f132, [%rd17+52];
	st.shared.f32 	[%r185+52], %f132;
	ld.global.f32 	%f133, [%rd17+56];
	st.shared.f32 	[%r185+56], %f133;
	ld.global.f32 	%f134, [%rd17+60];
	st.shared.f32 	[%r185+60], %f134;
	add.s32 	%r416, %r416, 16;
	setp.ne.s32 	%p4, %r416, %r16;
	mov.u32 	%r418, %r16;
	@%p4 bra 	$L__BB0_5;
$L__BB0_6:
	setp.eq.s32 	%p5, %r12, 0;
	@%p5 bra 	$L__BB0_16;
	setp.lt.u32 	%p6, %r13, 7;
	@%p6 bra 	$L__BB0_9;
	add.s32 	%r186, %r418, %r20;
	mul.wide.s32 	%rd18, %r186, 4;
	add.s64 	%rd19, %rd1, %rd18;
	ld.global.f32 	%f135, [%rd19];
	add.s32 	%r187, %r418, %r21;
	shl.b32 	%r188, %r187, 2;
	add.s32 	%r190, %r176, %r188;
	st.shared.f32 	[%r190], %f135;
	ld.global.f32 	%f136, [%rd19+4];
	st.shared.f32 	[%r190+4], %f136;
	ld.global.f32 	%f137, [%rd19+8];
	st.shared.f32 	[%r190+8], %f137;
	ld.global.f32 	%f138, [%rd19+12];
	st.shared.f32 	[%r190+12], %f138;
	ld.global.f32 	%f139, [%rd19+16];
	st.shared.f32 	[%r190+16], %f139;
	ld.global.f32 	%f140, [%rd19+20];
	st.shared.f32 	[%r190+20], %f140;
	ld.global.f32 	%f141, [%rd19+24];
	st.shared.f32 	[%r190+24], %f141;
	ld.global.f32 	%f142, [%rd19+28];
	st.shared.f32 	[%r190+28], %f142;
	add.s32 	%r418, %r418, 8;
$L__BB0_9:
	setp.eq.s32 	%p7, %r14, 0;
	@%p7 bra 	$L__BB0_16;
	setp.lt.u32 	%p8, %r15, 3;
	@%p8 bra 	$L__BB0_12;
	add.s32 	%r191, %r418, %r20;
	mul.wide.s32 	%rd20, %r191, 4;
	add.s64 	%rd21, %rd1, %rd20;
	ld.global.f32 	%f143, [%rd21];
	add.s32 	%r192, %r418, %r21;
	shl.b32 	%r193, %r192, 2;
	add.s32 	%r195, %r176, %r193;
	st.shared.f32 	[%r195], %f143;
	ld.global.f32 	%f144, [%rd21+4];
	st.shared.f32 	[%r195+4], %f144;
	ld.global.f32 	%f145, [%rd21+8];
	st.shared.f32 	[%r195+8], %f145;
	ld.global.f32 	%f146, [%rd21+12];
	st.shared.f32 	[%r195+12], %f146;
	add.s32 	%r418, %r418, 4;
$L__BB0_12:
	setp.eq.s32 	%p9, %r17, 0;
	@%p9 bra 	$L__BB0_16;
	setp.eq.s32 	%p10, %r17, 1;
	add.s32 	%r196, %r418, %r20;
	mul.wide.s32 	%rd22, %r196, 4;
	add.s64 	%rd4, %rd1, %rd22;
	ld.global.f32 	%f147, [%rd4];
	add.s32 	%r197, %r418, %r21;
	shl.b32 	%r198, %r197, 2;
	add.s32 	%r29, %r176, %r198;
	st.shared.f32 	[%r29], %f147;
	@%p10 bra 	$L__BB0_16;
	setp.eq.s32 	%p11, %r17, 2;
	ld.global.f32 	%f148, [%rd4+4];
	st.shared.f32 	[%r29+4], %f148;
	@%p11 bra 	$L__BB0_16;
	ld.global.f32 	%f149, [%rd4+8];
	st.shared.f32 	[%r29+8], %f149;
$L__BB0_16:
	add.s32 	%r415, %r415, %r2;
	setp.lt.s32 	%p12, %r415, %r170;
	@%p12 bra 	$L__BB0_3;
$L__BB0_17:
	setp.lt.s32 	%p13, %r172, 1;
	@%p13 bra 	$L__BB0_33;
	add.s32 	%r31, %r172, -1;
	and.b32  	%r32, %r172, 15;
	add.s32 	%r33, %r32, -1;
	and.b32  	%r34, %r172, 7;
	add.s32 	%r35, %r34, -1;
	and.b32  	%r36, %r172, 2147483632;
	and.b32  	%r37, %r172, 3;
	mov.u32 	%r420, %r436;
$L__BB0_19:
	setp.lt.u32 	%p19, %r31, 15;
	mul.lo.s32 	%r39, %r420, %r172;
	mov.b32 	%r423, 0;
	@%p19 bra 	$L__BB0_22;
	mov.b32 	%r421, 0;
$L__BB0_21:
	.pragma "nounroll";
	add.s32 	%r228, %r421, %r39;
	shl.b32 	%r229, %r228, 2;
	add.s32 	%r230, %r8, %r229;
	mov.b32 	%r231, 0;
	st.shared.u32 	[%r230], %r231;
	st.shared.u32 	[%r230+4], %r231;
	st.shared.u32 	[%r230+8], %r231;
	st.shared.u32 	[%r230+12], %r231;
	st.shared.u32 	[%r230+16], %r231;
	st.shared.u32 	[%r230+20], %r231;
	st.shared.u32 	[%r230+24], %r231;
	st.shared.u32 	[%r230+28], %r231;
	st.shared.u32 	[%r230+32], %r231;
	st.shared.u32 	[%r230+36], %r231;
	st.shared.u32 	[%r230+40], %r231;
	st.shared.u32 	[%r230+44], %r231;
	st.shared.u32 	[%r230+48], %r231;
	st.shared.u32 	[%r230+52], %r231;
	st.shared.u32 	[%r230+56], %r231;
	st.shared.u32 	[%r230+60], %r231;
	add.s32 	%r421, %r421, 16;
	setp.eq.s32 	%p20, %r421, %r36;
	mov.u32 	%r423, %r36;
	@%p20 bra 	$L__BB0_22;
	bra.uni 	$L__BB0_21;
$L__BB0_22:
	setp.eq.s32 	%p21, %r32, 0;
	@%p21 bra 	$L__BB0_32;
	setp.lt.u32 	%p22, %r33, 7;
	@%p22 bra 	$L__BB0_25;
	add.s32 	%r232, %r423, %r39;
	shl.b32 	%r233, %r232, 2;
	add.s32 	%r234, %r8, %r233;
	mov.b32 	%r235, 0;
	st.shared.u32 	[%r234], %r235;
	st.shared.u32 	[%r234+4], %r235;
	st.shared.u32 	[%r234+8], %r235;
	st.shared.u32 	[%r234+12], %r235;
	st.shared.u32 	[%r234+16], %r235;
	st.shared.u32 	[%r234+20], %r235;
	st.shared.u32 	[%r234+24], %r235;
	st.shared.u32 	[%r234+28], %r235;
	add.s32 	%r423, %r423, 8;
$L__BB0_25:
	setp.eq.s32 	%p23, %r34, 0;
	@%p23 bra 	$L__BB0_32;
	setp.lt.u32 	%p24, %r35, 3;
	@%p24 bra 	$L__BB0_28;
	add.s32 	%r236, %r423, %r39;
	shl.b32 	%r237, %r236, 2;
	add.s32 	%r238, %r8, %r237;
	mov.b32 	%r239, 0;
	st.shared.u32 	[%r238], %r239;
	st.shared.u32 	[%r238+4], %r239;
	st.shared.u32 	[%r238+8], %r239;
	st.shared.u32 	[%r238+12], %r239;
	add.s32 	%r423, %r423, 4;
$L__BB0_28:
	setp.eq.s32 	%p25, %r37, 0;
	@%p25 bra 	$L__BB0_32;
	setp.eq.s32 	%p26, %r37, 1;
	add.s32 	%r240, %r423, %r39;
	shl.b32 	%r241, %r240, 2;
	add.s32 	%r47, %r8, %r241;
	mov.b32 	%r242, 0;
	st.shared.u32 	[%r47], %r242;
	@%p26 bra 	$L__BB0_32;
	setp.eq.s32 	%p27, %r37, 2;
	mov.b32 	%r243, 0;
	st.shared.u32 	[%r47+4], %r243;
	@%p27 bra 	$L__BB0_32;
	mov.b32 	%r244, 0;
	st.shared.u32 	[%r47+8], %r244;
$L__BB0_32:
	shl.b32 	%r245, %r420, 2;
	add.s32 	%r246, %r9, %r245;
	mov.b32 	%r247, -8388608;
	st.shared.u32 	[%r246], %r247;
	add.s32 	%r248, %r10, %r245;
	mov.b32 	%r249, 0;
	st.shared.u32 	[%r248], %r249;
	add.s32 	%r420, %r420, %r2;
	setp.lt.s32 	%p28, %r420, %r170;
	@%p28 bra 	$L__BB0_19;
	bra.uni 	$L__BB0_39;
$L__BB0_33:
	add.s32 	%r200, %r436, %r2;
	max.s32 	%r201, %r170, %r200;
	setp.lt.s32 	%p14, %r200, %r170;
	selp.u32 	%r202, 1, 0, %p14;
	add.s32 	%r203, %r200, %r202;
	sub.s32 	%r204, %r201, %r203;
	div.u32 	%r205, %r204, %r2;
	add.s32 	%r49, %r205, %r202;
	and.b32  	%r206, %r49, 3;
	setp.eq.s32 	%p15, %r206, 3;
	mov.u32 	%r427, %r436;
	@%p15 bra 	$L__BB0_36;
	add.s32 	%r208, %r49, 1;
	and.b32  	%r50, %r208, 3;
	mov.b32 	%r426, 0;
	mov.u32 	%r427, %r436;
$L__BB0_35:
	.pragma "nounroll";
	shl.b32 	%r209, %r427, 2;
	add.s32 	%r210, %r9, %r209;
	mov.b32 	%r211, -8388608;
	st.shared.u32 	[%r210], %r211;
	add.s32 	%r212, %r10, %r209;
	mov.b32 	%r213, 0;
	st.shared.u32 	[%r212], %r213;
	add.s32 	%r427, %r427, %r2;
	add.s32 	%r426, %r426, 1;
	setp.ne.s32 	%p16, %r426, %r50;
	@%p16 bra 	$L__BB0_35;
$L__BB0_36:
	setp.lt.u32 	%p17, %r49, 3;
	@%p17 bra 	$L__BB0_39;
	shl.b32 	%r219, %r2, 2;
$L__BB0_38:
	shl.b32 	%r214, %r427, 2;
	add.s32 	%r215, %r9, %r214;
	mov.b32 	%r216, -8388608;
	st.shared.u32 	[%r215], %r216;
	add.s32 	%r217, %r10, %r214;
	mov.b32 	%r218, 0;
	st.shared.u32 	[%r217], %r218;
	add.s32 	%r220, %r215, %r219;
	st.shared.u32 	[%r220], %r216;
	add.s32 	%r221, %r217, %r219;
	st.shared.u32 	[%r221], %r218;
	add.s32 	%r222, %r220, %r219;
	st.shared.u32 	[%r222], %r216;
	add.s32 	%r223, %r221, %r219;
	st.shared.u32 	[%r223], %r218;
	add.s32 	%r224, %r222, %r219;
	st.shared.u32 	[%r224], %r216;
	add.s32 	%r225, %r223, %r219;
	st.shared.u32 	[%r225], %r218;
	add.s32 	%r427, %r219, %r427;
	setp.lt.s32 	%p18, %r427, %r170;
	@%p18 bra 	$L__BB0_38;
$L__BB0_39:
	ld.param.u32 	%r413, [_Z10fwd_kernelPKfS0_S0_Pfiiiiiif_param_9];
	setp.lt.s32 	%p29, %r413, 1;
	@%p29 bra 	$L__BB0_133;
	and.b32  	%r58, %r171, 7;
	add.s32 	%r59, %r58, -1;
	and.b32  	%r60, %r171, 3;
	add.s32 	%r61, %r172, -1;
	and.b32  	%r62, %r172, 7;
	add.s32 	%r63, %r62, -1;
	and.b32  	%r64, %r172, 3;
	and.b32  	%r65, %r172, 2147483640;
	and.b32  	%r66, %r172, 1;
	mul.f32 	%f1, %f118, 0f00000000;
	and.b32  	%r67, %r171, 2147483640;
	and.b32  	%r68, %r171, 1;
	mov.b32 	%r429, 0;
$L__BB0_41:
	setp.ge.s32 	%p30, %r436, %r171;
	@%p30 bra 	$L__BB0_116;
	setp.lt.s32 	%p31, %r172, 1;
	@%p31 bra 	$L__BB0_116;
	mov.u32 	%r430, %r436;
$L__BB0_44:
	setp.lt.u32 	%p32, %r61, 7;
	mad.lo.s32 	%r71, %r429, %r171, %r430;
	mul.lo.s32 	%r72, %r71, %r172;
	mul.lo.s32 	%r73, %r430, %r172;
	mov.b32 	%r433, 0;
	@%p32 bra 	$L__BB0_79;
	mov.b32 	%r431, 0;
	cvt.s64.s32 	%rd27, %r72;
$L__BB0_46:
	.pragma "nounroll";
	setp.ge.s32 	%p33, %r71, %r169;
	mov.f32 	%f421, 0fFF800000;
	@%p33 bra 	$L__BB0_48;
	add.s32 	%r253, %r431, %r72;
	mul.wide.s32 	%rd23, %r253, 4;
	add.s64 	%rd24, %rd3, %rd23;
	ld.global.f32 	%f421, [%rd24];
$L__BB0_48:
	add.s32 	%r75, %r431, %r73;
	shl.b32 	%r254, %r75, 2;
	add.s32 	%r76, %r5, %r254;
	st.shared.f32 	[%r76], %f421;
	mov.f32 	%f422, 0f00000000;
	@%p33 bra 	$L__BB0_50;
	add.s32 	%r255, %r431, %r72;
	mul.wide.s32 	%rd25, %r255, 4;
	add.s64 	%rd26, %rd2, %rd25;
	ld.global.f32 	%f422, [%rd26];
$L__BB0_50:
	add.s32 	%r77, %r6, %r254;
	st.shared.f32 	[%r77], %f422;
	cvt.u64.u32 	%rd28, %r431;
	add.s64 	%rd5, %rd28, %rd27;
	shl.b64 	%rd29, %rd5, 2;
	add.s64 	%rd6, %rd3, %rd29;
	mov.f32 	%f423, 0fFF800000;
	@%p33 bra 	$L__BB0_52;
	ld.global.f32 	%f423, [%rd6+4];
$L__BB0_52:
	st.shared.f32 	[%r76+4], %f423;
	add.s64 	%rd7, %rd2, %rd29;
	mov.f32 	%f424, 0f00000000;
	@%p33 bra 	$L__BB0_54;
	ld.global.f32 	%f424, [%rd7+4];
$L__BB0_54:
	st.shared.f32 	[%r77+4], %f424;
	mov.f32 	%f425, 0fFF800000;
	@%p33 bra 	$L__BB0_56;
	ld.global.f32 	%f425, [%rd6+8];
$L__BB0_56:
	st.shared.f32 	[%r76+8], %f425;
	mov.f32 	%f426, 0f00000000;
	@%p33 bra 	$L__BB0_58;
	ld.global.f32 	%f426, [%rd7+8];
$L__BB0_58:
	st.shared.f32 	[%r77+8], %f426;
	mov.f32 	%f427, 0fFF800000;
	@%p33 bra 	$L__BB0_60;
	ld.global.f32 	%f427, [%rd6+12];
$L__BB0_60:
	st.shared.f32 	[%r76+12], %f427;
	mov.f32 	%f428, 0f00000000;
	@%p33 bra 	$L__BB0_62;
	ld.global.f32 	%f428, [%rd7+12];
$L__BB0_62:
	st.shared.f32 	[%r77+12], %f428;
	mov.f32 	%f429, 0fFF800000;
	@%p33 bra 	$L__BB0_64;
	ld.global.f32 	%f429, [%rd6+16];
$L__BB0_64:
	st.shared.f32 	[%r76+16], %f429;
	mov.f32 	%f430, 0f00000000;
	@%p33 bra 	$L__BB0_66;
	ld.global.f32 	%f430, [%rd7+16];
$L__BB0_66:
	st.shared.f32 	[%r77+16], %f430;
	mov.f32 	%f431, 0fFF800000;
	@%p33 bra 	$L__BB0_68;
	ld.global.f32 	%f431, [%rd6+20];
$L__BB0_68:
	st.shared.f32 	[%r76+20], %f431;
	mov.f32 	%f432, 0f00000000;
	@%p33 bra 	$L__BB0_70;
	ld.global.f32 	%f432, [%rd7+20];
$L__BB0_70:
	st.shared.f32 	[%r77+20], %f432;
	mov.f32 	%f433, 0fFF800000;
	@%p33 bra 	$L__BB0_72;
	ld.global.f32 	%f433, [%rd6+24];
$L__BB0_72:
	st.shared.f32 	[%r76+24], %f433;
	mov.f32 	%f434, 0f00000000;
	@%p33 bra 	$L__BB0_74;
	ld.global.f32 	%f434, [%rd7+24];
$L__BB0_74:
	st.shared.f32 	[%r77+24], %f434;
	mov.f32 	%f435, 0fFF800000;
	@%p33 bra 	$L__BB0_76;
	ld.global.f32 	%f435, [%rd6+28];
$L__BB0_76:
	st.shared.f32 	[%r76+28], %f435;
	mov.f32 	%f436, 0f00000000;
	@%p33 bra 	$L__BB0_78;
	ld.global.f32 	%f436, [%rd7+28];
$L__BB0_78:
	st.shared.f32 	[%r77+28], %f436;
	add.s32 	%r431, %r431, 8;
	setp.ne.s32 	%p49, %r431, %r65;
	mov.u32 	%r433, %r65;
	@%p49 bra 	$L__BB0_46;
$L__BB0_79:
	setp.eq.s32 	%p50, %r62, 0;
	@%p50 bra 	$L__BB0_115;
	setp.lt.u32 	%p51, %r63, 3;
	@%p51 bra 	$L__BB0_98;
	setp.ge.s32 	%p52, %r71, %r169;
	mov.f32 	%f437, 0fFF800000;
	@%p52 bra 	$L__BB0_83;
	add.s32 	%r257, %r433, %r72;
	mul.wide.s32 	%rd31, %r257, 4;
	add.s64 	%rd32, %rd3, %rd31;
	ld.global.f32 	%f437, [%rd32];
$L__BB0_83:
	add.s32 	%r80, %r433, %r73;
	shl.b32 	%r258, %r80, 2;
	add.s32 	%r81, %r5, %r258;
	st.shared.f32 	[%r81], %f437;
	mov.f32 	%f438, 0f00000000;
	@%p52 bra 	$L__BB0_85;
	add.s32 	%r259, %r433, %r72;
	mul.wide.s32 	%rd33, %r259, 4;
	add.s64 	%rd34, %rd2, %rd33;
	ld.global.f32 	%f438, [%rd34];
$L__BB0_85:
	add.s32 	%r82, %r6, %r258;
	st.shared.f32 	[%r82], %f438;
	cvt.s64.s32 	%rd35, %r72;
	cvt.u64.u32 	%rd36, %r433;
	add.s64 	%rd8, %rd36, %rd35;
	mov.f32 	%f439, 0fFF800000;
	@%p52 bra 	$L__BB0_87;
	shl.b64 	%rd37, %rd8, 2;
	add.s64 	%rd38, %rd3, %rd37;
	ld.global.f32 	%f439, [%rd38+4];
$L__BB0_87:
	st.shared.f32 	[%r81+4], %f439;
	shl.b64 	%rd39, %rd8, 2;
	add.s64 	%rd9, %rd2, %rd39;
	mov.f32 	%f440, 0f00000000;
	@%p52 bra 	$L__BB0_89;
	ld.global.f32 	%f440, [%rd9+4];
$L__BB0_89:
	st.shared.f32 	[%r82+4], %f440;
	mov.f32 	%f441, 0fFF800000;
	@%p52 bra 	$L__BB0_91;
	cvt.u64.u32 	%rd40, %r433;
	cvt.s64.s32 	%rd41, %r72;
	add.s64 	%rd42, %rd40, %rd41;
	shl.b64 	%rd43, %rd42, 2;
	add.s64 	%rd44, %rd3, %rd43;
	ld.global.f32 	%f441, [%rd44+8];
$L__BB0_91:
	st.shared.f32 	[%r81+8], %f441;
	mov.f32 	%f442, 0f00000000;
	@%p52 bra 	$L__BB0_93;
	ld.global.f32 	%f442, [%rd9+8];
$L__BB0_93:
	st.shared.f32 	[%r82+8], %f442;
	mov.f32 	%f443, 0fFF800000;
	@%p52 bra 	$L__BB0_95;
	cvt.u64.u32 	%rd45, %r433;
	cvt.s64.s32 	%rd46, %r72;
	add.s64 	%rd47, %rd45, %rd46;
	shl.b64 	%rd48, %rd47, 2;
	add.s64 	%rd49, %rd3, %rd48;
	ld.global.f32 	%f443, [%rd49+12];
$L__BB0_95:
	st.shared.f32 	[%r81+12], %f443;
	mov.f32 	%f444, 0f00000000;
	@%p52 bra 	$L__BB0_97;
	ld.global.f32 	%f444, [%rd9+12];
$L__BB0_97:
	st.shared.f32 	[%r82+12], %f444;
	add.s32 	%r433, %r433, 4;
$L__BB0_98:
	setp.eq.s32 	%p60, %r64, 0;
	@%p60 bra 	$L__BB0_115;
	setp.eq.s32 	%p61, %r64, 1;
	@%p61 bra 	$L__BB0_109;
	setp.ge.s32 	%p62, %r71, %r169;
	mov.f32 	%f445, 0fFF800000;
	@%p62 bra 	$L__BB0_102;
	add.s32 	%r261, %r433, %r72;
	mul.wide.s32 	%rd50, %r261, 4;
	add.s64 	%rd51, %rd3, %rd50;
	ld.global.f32 	%f445, [%rd51];
$L__BB0_102:
	add.s32 	%r85, %r433, %r73;
	shl.b32 	%r262, %r85, 2;
	add.s32 	%r86, %r5, %r262;
	st.shared.f32 	[%r86], %f445;
	mov.f32 	%f446, 0f00000000;
	@%p62 bra 	$L__BB0_104;
	add.s32 	%r263, %r433, %r72;
	mul.wide.s32 	%rd52, %r263, 4;
	add.s64 	%rd53, %rd2, %rd52;
	ld.global.f32 	%f446, [%rd53];
$L__BB0_104:
	add.s32 	%r87, %r6, %r262;
	st.shared.f32 	[%r87], %f446;
	mov.f32 	%f447, 0fFF800000;
	@%p62 bra 	$L__BB0_106;
	cvt.s64.s32 	%rd54, %r72;
	cvt.u64.u32 	%rd55, %r433;
	add.s64 	%rd56, %rd55, %rd54;
	shl.b64 	%rd57, %rd56, 2;
	add.s64 	%rd58, %rd3, %rd57;
	ld.global.f32 	%f447, [%rd58+4];
$L__BB0_106:
	st.shared.f32 	[%r86+4], %f447;
	mov.f32 	%f448, 0f00000000;
	@%p62 bra 	$L__BB0_108;
	cvt.s64.s32 	%rd59, %r72;
	cvt.u64.u32 	%rd60, %r433;
	add.s64 	%rd61, %rd60, %rd59;
	shl.b64 	%rd62, %rd61, 2;
	add.s64 	%rd63, %rd2, %rd62;
	ld.global.f32 	%f448, [%rd63+4];
$L__BB0_108:
	st.shared.f32 	[%r87+4], %f448;
	add.s32 	%r433, %r433, 2;
$L__BB0_109:
	setp.eq.s32 	%p66, %r66, 0;
	@%p66 bra 	$L__BB0_115;
	setp.ge.s32 	%p67, %r71, %r169;
	mov.f32 	%f449, 0fFF800000;
	@%p67 bra 	$L__BB0_112;
	add.s32 	%r265, %r433, %r72;
	mul.wide.s32 	%rd64, %r265, 4;
	add.s64 	%rd65, %rd3, %rd64;
	ld.global.f32 	%f449, [%rd65];
$L__BB0_112:
	add.s32 	%r90, %r433, %r73;
	shl.b32 	%r266, %r90, 2;
	add.s32 	%r267, %r5, %r266;
	st.shared.f32 	[%r267], %f449;
	mov.f32 	%f450, 0f00000000;
	@%p67 bra 	$L__BB0_114;
	add.s32 	%r268, %r433, %r72;
	mul.wide.s32 	%rd66, %r268, 4;
	add.s64 	%rd67, %rd2, %rd66;
	ld.global.f32 	%f450, [%rd67];
$L__BB0_114:
	add.s32 	%r270, %r6, %r266;
	st.shared.f32 	[%r270], %f450;
$L__BB0_115:
	add.s32 	%r430, %r430, %r2;
	setp.lt.s32 	%p69, %r430, %r171;
	@%p69 bra 	$L__BB0_44;
$L__BB0_116:
	setp.ge.s32 	%p70, %r436, %r170;
	bar.sync 	0;
	@%p70 bra 	$L__BB0_198;
	mov.u32 	%r443, %r436;
$L__BB0_118:
	setp.lt.s32 	%p71, %r171, 1;
	shl.b32 	%r271, %r443, 2;
	add.s32 	%r120, %r9, %r271;
	ld.shared.f32 	%f63, [%r120];
	add.s32 	%r121, %r10, %r271;
	ld.shared.f32 	%f64, [%r121];
	mov.f32 	%f467, 0fFF800000;
	@%p71 bra 	$L__BB0_159;
	setp.lt.s32 	%p72, %r172, 1;
	mul.lo.s32 	%r122, %r443, %r172;
	mul.lo.s32 	%r123, %r443, %r171;
	@%p72 bra 	$L__BB0_148;
	mov.f32 	%f467, 0fFF800000;
	mov.b32 	%r444, 0;
$L__BB0_121:
	setp.lt.u32 	%p84, %r61, 7;
	mul.lo.s32 	%r125, %r444, %r172;
	mov.f32 	%f459, 0f00000000;
	mov.b32 	%r447, 0;
	@%p84 bra 	$L__BB0_124;
	mov.f32 	%f459, 0f00000000;
	mov.b32 	%r445, 0;
$L__BB0_123:
	.pragma "nounroll";
	add.s32 	%r289, %r445, %r122;
	shl.b32 	%r290, %r289, 2;
	mov.u32 	%r291, smem;
	add.s32 	%r292, %r291, %r290;
	ld.shared.f32 	%f190, [%r292];
	add.s32 	%r293, %r445, %r125;
	shl.b32 	%r294, %r293, 2;
	add.s32 	%r295, %r5, %r294;
	ld.shared.f32 	%f191, [%r295];
	fma.rn.f32 	%f192, %f190, %f191, %f459;
	ld.shared.f32 	%f193, [%r292+4];
	ld.shared.f32 	%f194, [%r295+4];
	fma.rn.f32 	%f195, %f193, %f194, %f192;
	ld.shared.f32 	%f196, [%r292+8];
	ld.shared.f32 	%f197, [%r295+8];
	fma.rn.f32 	%f198, %f196, %f197, %f195;
	ld.shared.f32 	%f199, [%r292+12];
	ld.shared.f32 	%f200, [%r295+12];
	fma.rn.f32 	%f201, %f199, %f200, %f198;
	ld.shared.f32 	%f202, [%r292+16];
	ld.shared.f32 	%f203, [%r295+16];
	fma.rn.f32 	%f204, %f202, %f203, %f201;
	ld.shared.f32 	%f205, [%r292+20];
	ld.shared.f32 	%f206, [%r295+20];
	fma.rn.f32 	%f207, %f205, %f206, %f204;
	ld.shared.f32 	%f208, [%r292+24];
	ld.shared.f32 	%f209, [%r295+24];
	fma.rn.f32 	%f210, %f208, %f209, %f207;
	ld.shared.f32 	%f211, [%r292+28];
	ld.shared.f32 	%f212, [%r295+28];
	fma.rn.f32 	%f459, %f211, %f212, %f210;
	add.s32 	%r445, %r445, 8;
	setp.ne.s32 	%p85, %r445, %r65;
	mov.u32 	%r447, %r65;
	@%p85 bra 	$L__BB0_123;
$L__BB0_124:
	setp.eq.s32 	%p86, %r62, 0;
	@%p86 bra 	$L__BB0_132;
	setp.lt.u32 	%p87, %r63, 3;
	@%p87 bra 	$L__BB0_127;
	add.s32 	%r296, %r447, %r122;
	shl.b32 	%r297, %r296, 2;
	mov.u32 	%r298, smem;
	add.s32 	%r299, %r298, %r297;
	ld.shared.f32 	%f214, [%r299];
	add.s32 	%r300, %r447, %r125;
	shl.b32 	%r301, %r300, 2;
	add.s32 	%r302, %r5, %r301;
	ld.shared.f32 	%f215, [%r302];
	fma.rn.f32 	%f216, %f214, %f215, %f459;
	ld.shared.f32 	%f217, [%r299+4];
	ld.shared.f32 	%f218, [%r302+4];
	fma.rn.f32 	%f219, %f217, %f218, %f216;
	ld.shared.f32 	%f220, [%r299+8];
	ld.shared.f32 	%f221, [%r302+8];
	fma.rn.f32 	%f222, %f220, %f221, %f219;
	ld.shared.f32 	%f223, [%r299+12];
	ld.shared.f32 	%f224, [%r302+12];
	fma.rn.f32 	%f459, %f223, %f224, %f222;
	add.s32 	%r447, %r447, 4;
$L__BB0_127:
	setp.eq.s32 	%p88, %r64, 0;
	@%p88 bra 	$L__BB0_132;
	setp.eq.s32 	%p89, %r64, 1;
	@%p89 bra 	$L__BB0_130;
	add.s32 	%r303, %r447, %r122;
	shl.b32 	%r304, %r303, 2;
	mov.u32 	%r305, smem;
	add.s32 	%r306, %r305, %r304;
	ld.shared.f32 	%f226, [%r306];
	add.s32 	%r307, %r447, %r125;
	shl.b32 	%r308, %r307, 2;
	add.s32 	%r309, %r5, %r308;
	ld.shared.f32 	%f227, [%r309];
	fma.rn.f32 	%f228, %f226, %f227, %f459;
	ld.shared.f32 	%f229, [%r306+4];
	ld.shared.f32 	%f230, [%r309+4];
	fma.rn.f32 	%f459, %f229, %f230, %f228;
	add.s32 	%r447, %r447, 2;
$L__BB0_130:
	setp.eq.s32 	%p90, %r66, 0;
	@%p90 bra 	$L__BB0_132;
	add.s32 	%r310, %r447, %r122;
	shl.b32 	%r311, %r310, 2;
	mov.u32 	%r312, smem;
	add.s32 	%r313, %r312, %r311;
	ld.shared.f32 	%f231, [%r313];
	add.s32 	%r314, %r447, %r125;
	shl.b32 	%r315, %r314, 2;
	add.s32 	%r316, %r5, %r315;
	ld.shared.f32 	%f232, [%r316];
	fma.rn.f32 	%f459, %f231, %f232, %f459;
$L__BB0_132:
	mul.f32 	%f233, %f118, %f459;
	add.s32 	%r317, %r444, %r123;
	shl.b32 	%r318, %r317, 2;
	add.s32 	%r319, %r7, %r318;
	st.shared.f32 	[%r319], %f233;
	setp.gt.f32 	%p91, %f233, %f467;
	selp.f32 	%f467, %f233, %f467, %p91;
	add.s32 	%r444, %r444, 1;
	setp.eq.s32 	%p92, %r444, %r171;
	@%p92 bra 	$L__BB0_159;
	bra.uni 	$L__BB0_121;
$L__BB0_133:
	setp.ge.s32 	%p120, %r436, %r170;
	mov.u32 	%r392, %ctaid.x;
	mul.lo.s32 	%r92, %r170, %r392;
	add.s32 	%r435, %r436, %r92;
	setp.ge.s32 	%p121, %r435, %r169;
	or.pred  	%p122, %p120, %p121;
	setp.lt.s32 	%p123, %r172, 1;
	or.pred  	%p124, %p122, %p123;
	@%p124 bra 	$L__BB0_147;
	ld.param.u64 	%rd76, [_Z10fwd_kernelPKfS0_S0_Pfiiiiiif_param_3];
	and.b32  	%r94, %r172, 7;
	add.s32 	%r95, %r94, -1;
	and.b32  	%r96, %r172, 3;
	and.b32  	%r97, %r172, 2147483640;
	and.b32  	%r98, %r172, 1;
	neg.s32 	%r99, %r97;
	shl.b32 	%r100, %r4, 4;
	cvta.to.global.u64 	%rd10, %rd76;
	add.s64 	%rd11, %rd10, 16;
$L__BB0_135:
	setp.lt.u32 	%p125, %r172, 8;
	mul.lo.s32 	%r103, %r436, %r172;
	shl.b32 	%r395, %r436, 2;
	add.s32 	%r396, %r10, %r395;
	ld.shared.f32 	%f62, [%r396];
	mul.lo.s32 	%r104, %r435, %r172;
	mov.b32 	%r441, 0;
	@%p125 bra 	$L__BB0_138;
	add.s32 	%r398, %r100, %r395;
	mov.u32 	%r399, smem;
	mad.lo.s32 	%r400, %r172, %r398, %r399;
	add.s32 	%r438, %r400, 16;
	mov.u32 	%r437, %r104;
	mov.u32 	%r439, %r99;
$L__BB0_137:
	.pragma "nounroll";
	mul.wide.s32 	%rd68, %r437, 4;
	add.s64 	%rd69, %rd11, %rd68;
	ld.shared.f32 	%f391, [%r438+-16];
	div.rn.f32 	%f392, %f391, %f62;
	st.global.f32 	[%rd69+-16], %f392;
	ld.shared.f32 	%f393, [%r438+-12];
	div.rn.f32 	%f394, %f393, %f62;
	st.global.f32 	[%rd69+-12], %f394;
	ld.shared.f32 	%f395, [%r438+-8];
	div.rn.f32 	%f396, %f395, %f62;
	st.global.f32 	[%rd69+-8], %f396;
	ld.shared.f32 	%f397, [%r438+-4];
	div.rn.f32 	%f398, %f397, %f62;
	st.global.f32 	[%rd69+-4], %f398;
	ld.shared.f32 	%f399, [%r438];
	div.rn.f32 	%f400, %f399, %f62;
	st.global.f32 	[%rd69], %f400;
	ld.shared.f32 	%f401, [%r438+4];
	div.rn.f32 	%f402, %f401, %f62;
	st.global.f32 	[%rd69+4], %f402;
	ld.shared.f32 	%f403, [%r438+8];
	div.rn.f32 	%f404, %f403, %f62;
	st.global.f32 	[%rd69+8], %f404;
	ld.shared.f32 	%f405, [%r438+12];
	div.rn.f32 	%f406, %f405, %f62;
	st.global.f32 	[%rd69+12], %f406;
	add.s32 	%r439, %r439, 8;
	add.s32 	%r438, %r438, 32;
	add.s32 	%r437, %r437, 8;
	setp.ne.s32 	%p126, %r439, 0;
	mov.u32 	%r441, %r97;
	@%p126 bra 	$L__BB0_137;
$L__BB0_138:
	setp.eq.s32 	%p127, %r94, 0;
	@%p127 bra 	$L__BB0_146;
	setp.lt.u32 	%p128, %r95, 3;
	@%p128 bra 	$L__BB0_141;
	add.s32 	%r401, %r441, %r103;
	shl.b32 	%r402, %r401, 2;
	add.s32 	%r403, %r8, %r402;
	ld.shared.f32 	%f407, [%r403];
	div.rn.f32 	%f408, %f407, %f62;
	add.s32 	%r404, %r441, %r104;
	mul.wide.s32 	%rd70, %r404, 4;
	add.s64 	%rd71, %rd10, %rd70;
	st.global.f32 	[%rd71], %f408;
	ld.shared.f32 	%f409, [%r403+4];
	div.rn.f32 	%f410, %f409, %f62;
	st.global.f32 	[%rd71+4], %f410;
	ld.shared.f32 	%f411, [%r403+8];
	div.rn.f32 	%f412, %f411, %f62;
	st.global.f32 	[%rd71+8], %f412;
	ld.shared.f32 	%f413, [%r403+12];
	div.rn.f32 	%f414, %f413, %f62;
	st.global.f32 	[%rd71+12], %f414;
	add.s32 	%r441, %r441, 4;
$L__BB0_141:
	setp.eq.s32 	%p129, %r96, 0;
	@%p129 bra 	$L__BB0_146;
	setp.eq.s32 	%p130, %r96, 1;
	@%p130 bra 	$L__BB0_144;
	add.s32 	%r405, %r441, %r103;
	shl.b32 	%r406, %r405, 2;
	add.s32 	%r407, %r8, %r406;
	ld.shared.f32 	%f415, [%r407];
	div.rn.f32 	%f416, %f415, %f62;
	add.s32 	%r408, %r441, %r104;
	mul.wide.s32 	%rd72, %r408, 4;
	add.s64 	%rd73, %rd10, %rd72;
	st.global.f32 	[%rd73], %f416;
	ld.shared.f32 	%f417, [%r407+4];
	div.rn.f32 	%f418, %f417, %f62;
	st.global.f32 	[%rd73+4], %f418;
	add.s32 	%r441, %r441, 2;
$L__BB0_144:
	setp.eq.s32 	%p131, %r98, 0;
	@%p131 bra 	$L__BB0_146;
	add.s32 	%r409, %r441, %r103;
	shl.b32 	%r410, %r409, 2;
	add.s32 	%r411, %r8, %r410;
	ld.shared.f32 	%f419, [%r411];
	div.rn.f32 	%f420, %f419, %f62;
	add.s32 	%r412, %r441, %r104;
	mul.wide.s32 	%rd74, %r412, 4;
	add.s64 	%rd75, %rd10, %rd74;
	st.global.f32 	[%rd75], %f420;
$L__BB0_146:
	add.s32 	%r436, %r436, %r2;
	setp.lt.s32 	%p132, %r436, %r170;
	add.s32 	%r435, %r436, %r92;
	setp.lt.s32 	%p133, %r435, %r169;
	and.pred  	%p134, %p132, %p133;
	@%p134 bra 	$L__BB0_135;
$L__BB0_147:
	ret;
$L__BB0_148:
	setp.lt.u32 	%p73, %r171, 8;
	mov.f32 	%f467, 0fFF800000;
	mov.b32 	%r451, 0;
	@%p73 bra 	$L__BB0_151;
	mov.f32 	%f467, 0fFF800000;
	mov.b32 	%r449, 0;
$L__BB0_150:
	.pragma "nounroll";
	add.s32 	%r274, %r449, %r123;
	shl.b32 	%r275, %r274, 2;
	add.s32 	%r276, %r7, %r275;
	st.shared.f32 	[%r276], %f1;
	setp.gt.f32 	%p74, %f1, %f467;
	selp.f32 	%f467, %f1, %f467, %p74;
	st.shared.f32 	[%r276+4], %f1;
	st.shared.f32 	[%r276+8], %f1;
	st.shared.f32 	[%r276+12], %f1;
	st.shared.f32 	[%r276+16], %f1;
	st.shared.f32 	[%r276+20], %f1;
	st.shared.f32 	[%r276+24], %f1;
	st.shared.f32 	[%r276+28], %f1;
	add.s32 	%r449, %r449, 8;
	setp.ne.s32 	%p75, %r449, %r67;
	mov.u32 	%r451, %r67;
	@%p75 bra 	$L__BB0_150;
$L__BB0_151:
	setp.eq.s32 	%p76, %r58, 0;
	@%p76 bra 	$L__BB0_159;
	setp.lt.u32 	%p77, %r59, 3;
	@%p77 bra 	$L__BB0_154;
	add.s32 	%r277, %r451, %r123;
	shl.b32 	%r278, %r277, 2;
	add.s32 	%r279, %r7, %r278;
	st.shared.f32 	[%r279], %f1;
	setp.gt.f32 	%p78, %f1, %f467;
	selp.f32 	%f467, %f1, %f467, %p78;
	st.shared.f32 	[%r279+4], %f1;
	st.shared.f32 	[%r279+8], %f1;
	st.shared.f32 	[%r279+12], %f1;
	add.s32 	%r451, %r451, 4;
$L__BB0_154:
	setp.eq.s32 	%p79, %r60, 0;
	@%p79 bra 	$L__BB0_159;
	setp.eq.s32 	%p80, %r60, 1;
	@%p80 bra 	$L__BB0_157;
	add.s32 	%r280, %r451, %r123;
	shl.b32 	%r281, %r280, 2;
	add.s32 	%r282, %r7, %r281;
	st.shared.f32 	[%r282], %f1;
	setp.gt.f32 	%p81, %f1, %f467;
	selp.f32 	%f467, %f1, %f467, %p81;
	st.shared.f32 	[%r282+4], %f1;
	add.s32 	%r451, %r451, 2;
$L__BB0_157:
	setp.eq.s32 	%p82, %r68, 0;
	@%p82 bra 	$L__BB0_159;
	add.s32 	%r283, %r451, %r123;
	shl.b32 	%r284, %r283, 2;
	add.s32 	%r285, %r7, %r284;
	st.shared.f32 	[%r285], %f1;
	setp.gt.f32 	%p83, %f1, %f467;
	selp.f32 	%f467, %f1, %f467, %p83;
$L__BB0_159:
	max.f32 	%f91, %f63, %f467;
	mov.f32 	%f475, 0f00000000;
	@%p71 bra 	$L__BB0_171;
	setp.lt.u32 	%p94, %r171, 8;
	mul.lo.s32 	%r141, %r443, %r171;
	mov.f32 	%f475, 0f00000000;
	mov.b32 	%r455, 0;
	@%p94 bra 	$L__BB0_163;
	mov.f32 	%f475, 0f00000000;
	mov.b32 	%r453, 0;
$L__BB0_162:
	.pragma "nounroll";
	add.s32 	%r322, %r453, %r141;
	shl.b32 	%r323, %r322, 2;
	add.s32 	%r324, %r7, %r323;
	ld.shared.f32 	%f238, [%r324];
	sub.f32 	%f239, %f238, %f91;
	mul.f32 	%f240, %f239, 0f3FB8AA3B;
	ex2.approx.f32 	%f241, %f240;
	st.shared.f32 	[%r324], %f241;
	add.f32 	%f242, %f475, %f241;
	ld.shared.f32 	%f243, [%r324+4];
	sub.f32 	%f244, %f243, %f91;
	mul.f32 	%f245, %f244, 0f3FB8AA3B;
	ex2.approx.f32 	%f246, %f245;
	st.shared.f32 	[%r324+4], %f246;
	add.f32 	%f247, %f242, %f246;
	ld.shared.f32 	%f248, [%r324+8];
	sub.f32 	%f249, %f248, %f91;
	mul.f32 	%f250, %f249, 0f3FB8AA3B;
	ex2.approx.f32 	%f251, %f250;
	st.shared.f32 	[%r324+8], %f251;
	add.f32 	%f252, %f247, %f251;
	ld.shared.f32 	%f253, [%r324+12];
	sub.f32 	%f254, %f253, %f91;
	mul.f32 	%f255, %f254, 0f3FB8AA3B;
	ex2.approx.f32 	%f256, %f255;
	st.shared.f32 	[%r324+12], %f256;
	add.f32 	%f257, %f252, %f256;
	ld.shared.f32 	%f258, [%r324+16];
	sub.f32 	%f259, %f258, %f91;
	mul.f32 	%f260, %f259, 0f3FB8AA3B;
	ex2.approx.f32 	%f261, %f260;
	st.shared.f32 	[%r324+16], %f261;
	add.f32 	%f262, %f257, %f261;
	ld.shared.f32 	%f263, [%r324+20];
	sub.f32 	%f264, %f263, %f91;
	mul.f32 	%f265, %f264, 0f3FB8AA3B;
	ex2.approx.f32 	%f266, %f265;
	st.shared.f32 	[%r324+20], %f266;
	add.f32 	%f267, %f262, %f266;
	ld.shared.f32 	%f268, [%r324+24];
	sub.f32 	%f269, %f268, %f91;
	mul.f32 	%f270, %f269, 0f3FB8AA3B;
	ex2.approx.f32 	%f271, %f270;
	st.shared.f32 	[%r324+24], %f271;
	add.f32 	%f272, %f267, %f271;
	ld.shared.f32 	%f273, [%r324+28];
	sub.f32 	%f274, %f273, %f91;
	mul.f32 	%f275, %f274, 0f3FB8AA3B;
	ex2.approx.f32 	%f276, %f275;
	st.shared.f32 	[%r324+28], %f276;
	add.f32 	%f475, %f272, %f276;
	add.s32 	%r453, %r453, 8;
	setp.ne.s32 	%p95, %r453, %r67;
	mov.u32 	%r455, %r67;
	@%p95 bra 	$L__BB0_162;
$L__BB0_163:
	setp.eq.s32 	%p96, %r58, 0;
	@%p96 bra 	$L__BB0_171;
	setp.lt.u32 	%p97, %r59, 3;
	@%p97 bra 	$L__BB0_166;
	add.s32 	%r325, %r455, %r141;
	shl.b32 	%r326, %r325, 2;
	add.s32 	%r327, %r7, %r326;
	ld.shared.f32 	%f278, [%r327];
	sub.f32 	%f279, %f278, %f91;
	mul.f32 	%f280, %f279, 0f3FB8AA3B;
	ex2.approx.f32 	%f281, %f280;
	st.shared.f32 	[%r327], %f281;
	add.f32 	%f282, %f475, %f281;
	ld.shared.f32 	%f283, [%r327+4];
	sub.f32 	%f284, %f283, %f91;
	mul.f32 	%f285, %f284, 0f3FB8AA3B;
	ex2.approx.f32 	%f286, %f285;
	st.shared.f32 	[%r327+4], %f286;
	add.f32 	%f287, %f282, %f286;
	ld.shared.f32 	%f288, [%r327+8];
	sub.f32 	%f289, %f288, %f91;
	mul.f32 	%f290, %f289, 0f3FB8AA3B;
	ex2.approx.f32 	%f291, %f290;
	st.shared.f32 	[%r327+8], %f291;
	add.f32 	%f292, %f287, %f291;
	ld.shared.f32 	%f293, [%r327+12];
	sub.f32 	%f294, %f293, %f91;
	mul.f32 	%f295, %f294, 0f3FB8AA3B;
	ex2.approx.f32 	%f296, %f295;
	st.shared.f32 	[%r327+12], %f296;
	add.f32 	%f475, %f292, %f296;
	add.s32 	%r455, %r455, 4;
$L__BB0_166:
	setp.eq.s32 	%p98, %r60, 0;
	@%p98 bra 	$L__BB0_171;
	setp.eq.s32 	%p99, %r60, 1;
	@%p99 bra 	$L__BB0_169;
	add.s32 	%r328, %r455, %r141;
	shl.b32 	%r329, %r328, 2;
	add.s32 	%r330, %r7, %r329;
	ld.shared.f32 	%f298, [%r330];
	sub.f32 	%f299, %f298, %f91;
	mul.f32 	%f300, %f299, 0f3FB8AA3B;
	ex2.approx.f32 	%f301, %f300;
	st.shared.f32 	[%r330], %f301;
	add.f32 	%f302, %f475, %f301;
	ld.shared.f32 	%f303, [%r330+4];
	sub.f32 	%f304, %f303, %f91;
	mul.f32 	%f305, %f304, 0f3FB8AA3B;
	ex2.approx.f32 	%f306, %f305;
	st.shared.f32 	[%r330+4], %f306;
	add.f32 	%f475, %f302, %f306;
	add.s32 	%r455, %r455, 2;
$L__BB0_169:
	setp.eq.s32 	%p100, %r68, 0;
	@%p100 bra 	$L__BB0_171;
	add.s32 	%r331, %r455, %r141;
	shl.b32 	%r332, %r331, 2;
	add.s32 	%r333, %r7, %r332;
	ld.shared.f32 	%f307, [%r333];
	sub.f32 	%f308, %f307, %f91;
	mul.f32 	%f309, %f308, 0f3FB8AA3B;
	ex2.approx.f32 	%f310, %f309;
	st.shared.f32 	[%r333], %f310;
	add.f32 	%f475, %f475, %f310;
$L__BB0_171:
	setp.lt.s32 	%p101, %r172, 1;
	sub.f32 	%f311, %f63, %f91;
	mul.f32 	%f312, %f311, 0f3FB8AA3B;
	ex2.approx.f32 	%f104, %f312;
	fma.rn.f32 	%f105, %f64, %f104, %f475;
	@%p101 bra 	$L__BB0_197;
	mul.lo.s32 	%r149, %r443, %r171;
	mul.lo.s32 	%r150, %r443, %r172;
	@%p71 bra 	$L__BB0_186;
	mov.b32 	%r457, 0;
$L__BB0_174:
	setp.lt.u32 	%p110, %r171, 8;
	mov.f32 	%f483, 0f00000000;
	mov.b32 	%r460, 0;
	@%p110 bra 	$L__BB0_177;
	mov.f32 	%f483, 0f00000000;
	mov.b32 	%r458, 0;
$L__BB0_176:
	.pragma "nounroll";
	add.s32 	%r351, %r458, %r149;
	shl.b32 	%r352, %r351, 2;
	add.s32 	%r353, %r7, %r352;
	ld.shared.f32 	%f346, [%r353];
	mad.lo.s32 	%r354, %r458, %r172, %r457;
	shl.b32 	%r355, %r354, 2;
	add.s32 	%r356, %r6, %r355;
	ld.shared.f32 	%f347, [%r356];
	fma.rn.f32 	%f348, %f346, %f347, %f483;
	ld.shared.f32 	%f349, [%r353+4];
	shl.b32 	%r357, %r172, 2;
	add.s32 	%r358, %r356, %r357;
	ld.shared.f32 	%f350, [%r358];
	fma.rn.f32 	%f351, %f349, %f350, %f348;
	ld.shared.f32 	%f352, [%r353+8];
	add.s32 	%r359, %r358, %r357;
	ld.shared.f32 	%f353, [%r359];
	fma.rn.f32 	%f354, %f352, %f353, %f351;
	ld.shared.f32 	%f355, [%r353+12];
	add.s32 	%r360, %r359, %r357;
	ld.shared.f32 	%f356, [%r360];
	fma.rn.f32 	%f357, %f355, %f356, %f354;
	ld.shared.f32 	%f358, [%r353+16];
	add.s32 	%r361, %r360, %r357;
	ld.shared.f32 	%f359, [%r361];
	fma.rn.f32 	%f360, %f358, %f359, %f357;
	ld.shared.f32 	%f361, [%r353+20];
	add.s32 	%r362, %r361, %r357;
	ld.shared.f32 	%f362, [%r362];
	fma.rn.f32 	%f363, %f361, %f362, %f360;
	ld.shared.f32 	%f364, [%r353+24];
	add.s32 	%r363, %r362, %r357;
	ld.shared.f32 	%f365, [%r363];
	fma.rn.f32 	%f366, %f364, %f365, %f363;
	ld.shared.f32 	%f367, [%r353+28];
	add.s32 	%r364, %r363, %r357;
	ld.shared.f32 	%f368, [%r364];
	fma.rn.f32 	%f483, %f367, %f368, %f366;
	add.s32 	%r458, %r458, 8;
	setp.ne.s32 	%p111, %r458, %r67;
	mov.u32 	%r460, %r67;
	@%p111 bra 	$L__BB0_176;
$L__BB0_177:
	setp.eq.s32 	%p112, %r58, 0;
	@%p112 bra 	$L__BB0_185;
	setp.lt.u32 	%p113, %r59, 3;
	@%p113 bra 	$L__BB0_180;
	add.s32 	%r365, %r460, %r149;
	shl.b32 	%r366, %r365, 2;
	add.s32 	%r367, %r7, %r366;
	ld.shared.f32 	%f370, [%r367];
	mad.lo.s32 	%r368, %r460, %r172, %r457;
	shl.b32 	%r369, %r368, 2;
	add.s32 	%r370, %r6, %r369;
	ld.shared.f32 	%f371, [%r370];
	fma.rn.f32 	%f372, %f370, %f371, %f483;
	ld.shared.f32 	%f373, [%r367+4];
	shl.b32 	%r371, %r172, 2;
	add.s32 	%r372, %r370, %r371;
	ld.shared.f32 	%f374, [%r372];
	fma.rn.f32 	%f375, %f373, %f374, %f372;
	ld.shared.f32 	%f376, [%r367+8];
	add.s32 	%r373, %r372, %r371;
	ld.shared.f32 	%f377, [%r373];
	fma.rn.f32 	%f378, %f376, %f377, %f375;
	ld.shared.f32 	%f379, [%r367+12];
	add.s32 	%r374, %r373, %r371;
	ld.shared.f32 	%f380, [%r374];
	fma.rn.f32 	%f483, %f379, %f380, %f378;
	add.s32 	%r460, %r460, 4;
$L__BB0_180:
	setp.eq.s32 	%p114, %r60, 0;
	@%p114 bra 	$L__BB0_185;
	setp.eq.s32 	%p115, %r60, 1;
	@%p115 bra 	$L__BB0_183;
	add.s32 	%r375, %r460, %r149;
	shl.b32 	%r376, %r375, 2;
	add.s32 	%r377, %r7, %r376;
	ld.shared.f32 	%f382, [%r377];
	mad.lo.s32 	%r378, %r460, %r172, %r457;
	shl.b32 	%r379, %r378, 2;
	add.s32 	%r380, %r6, %r379;
	ld.shared.f32 	%f383, [%r380];
	fma.rn.f32 	%f384, %f382, %f383, %f483;
	ld.shared.f32 	%f385, [%r377+4];
	shl.b32 	%r381, %r172, 2;
	add.s32 	%r382, %r380, %r381;
	ld.shared.f32 	%f386, [%r382];
	fma.rn.f32 	%f483, %f385, %f386, %f384;
	add.s32 	%r460, %r460, 2;
$L__BB0_183:
	setp.eq.s32 	%p116, %r68, 0;
	@%p116 bra 	$L__BB0_185;
	add.s32 	%r383, %r460, %r149;
	shl.b32 	%r384, %r383, 2;
	add.s32 	%r385, %r7, %r384;
	ld.shared.f32 	%f387, [%r385];
	mad.lo.s32 	%r386, %r460, %r172, %r457;
	shl.b32 	%r387, %r386, 2;
	add.s32 	%r388, %r6, %r387;
	ld.shared.f32 	%f388, [%r388];
	fma.rn.f32 	%f483, %f387, %f388, %f483;
$L__BB0_185:
	add.s32 	%r389, %r457, %r150;
	shl.b32 	%r390, %r389, 2;
	add.s32 	%r391, %r8, %r390;
	ld.shared.f32 	%f389, [%r391];
	fma.rn.f32 	%f390, %f104, %f389, %f483;
	st.shared.f32 	[%r391], %f390;
	add.s32 	%r457, %r457, 1;
	setp.eq.s32 	%p117, %r457, %r172;
	@%p117 bra 	$L__BB0_197;
	bra.uni 	$L__BB0_174;
$L__BB0_186:
	setp.lt.u32 	%p103, %r61, 7;
	mov.b32 	%r464, 0;
	@%p103 bra 	$L__BB0_189;
	mov.b32 	%r462, 0;
$L__BB0_188:
	.pragma "nounroll";
	add.s32 	%r336, %r462, %r150;
	shl.b32 	%r337, %r336, 2;
	add.s32 	%r338, %r8, %r337;
	ld.shared.f32 	%f313, [%r338];
	fma.rn.f32 	%f314, %f104, %f313, 0f00000000;
	st.shared.f32 	[%r338], %f314;
	ld.shared.f32 	%f315, [%r338+4];
	fma.rn.f32 	%f316, %f104, %f315, 0f00000000;
	st.shared.f32 	[%r338+4], %f316;
	ld.shared.f32 	%f317, [%r338+8];
	fma.rn.f32 	%f318, %f104, %f317, 0f00000000;
	st.shared.f32 	[%r338+8], %f318;
	ld.shared.f32 	%f319, [%r338+12];
	fma.rn.f32 	%f320, %f104, %f319, 0f00000000;
	st.shared.f32 	[%r338+12], %f320;
	ld.shared.f32 	%f321, [%r338+16];
	fma.rn.f32 	%f322, %f104, %f321, 0f00000000;
	st.shared.f32 	[%r338+16], %f322;
	ld.shared.f32 	%f323, [%r338+20];
	fma.rn.f32 	%f324, %f104, %f323, 0f00000000;
	st.shared.f32 	[%r338+20], %f324;
	ld.shared.f32 	%f325, [%r338+24];
	fma.rn.f32 	%f326, %f104, %f325, 0f00000000;
	st.shared.f32 	[%r338+24], %f326;
	ld.shared.f32 	%f327, [%r338+28];
	fma.rn.f32 	%f328, %f104, %f327, 0f00000000;
	st.shared.f32 	[%r338+28], %f328;
	add.s32 	%r462, %r462, 8;
	setp.ne.s32 	%p104, %r462, %r65;
	mov.u32 	%r464, %r65;
	@%p104 bra 	$L__BB0_188;
$L__BB0_189:
	setp.eq.s32 	%p105, %r62, 0;
	@%p105 bra 	$L__BB0_197;
	setp.lt.u32 	%p106, %r63, 3;
	@%p106 bra 	$L__BB0_192;
	add.s32 	%r339, %r464, %r150;
	shl.b32 	%r340, %r339, 2;
	add.s32 	%r341, %r8, %r340;
	ld.shared.f32 	%f329, [%r341];
	fma.rn.f32 	%f330, %f104, %f329, 0f00000000;
	st.shared.f32 	[%r341], %f330;
	ld.shared.f32 	%f331, [%r341+4];
	fma.rn.f32 	%f332, %f104, %f331, 0f00000000;
	st.shared.f32 	[%r341+4], %f332;
	ld.shared.f32 	%f333, [%r341+8];
	fma.rn.f32 	%f334, %f104, %f333, 0f00000000;
	st.shared.f32 	[%r341+8], %f334;
	ld.shared.f32 	%f335, [%r341+12];
	fma.rn.f32 	%f336, %f104, %f335, 0f00000000;
	st.shared.f32 	[%r341+12], %f336;
	add.s32 	%r464, %r464, 4;
$L__BB0_192:
	setp.eq.s32 	%p107, %r64, 0;
	@%p107 bra 	$L__BB0_197;
	setp.eq.s32 	%p108, %r64, 1;
	@%p108 bra 	$L__BB0_195;
	add.s32 	%r342, %r464, %r150;
	shl.b32 	%r343, %r342, 2;
	add.s32 	%r344, %r8, %r343;
	ld.shared.f32 	%f337, [%r344];
	fma.rn.f32 	%f338, %f104, %f337, 0f00000000;
	st.shared.f32 	[%r344], %f338;
	ld.shared.f32 	%f339, [%r344+4];
	fma.rn.f32 	%f340, %f104, %f339, 0f00000000;
	st.shared.f32 	[%r344+4], %f340;
	add.s32 	%r464, %r464, 2;
$L__BB0_195:
	setp.eq.s32 	%p109, %r66, 0;
	@%p109 bra 	$L__BB0_197;
	add.s32 	%r345, %r464, %r150;
	shl.b32 	%r346, %r345, 2;
	add.s32 	%r347, %r8, %r346;
	ld.shared.f32 	%f341, [%r347];
	fma.rn.f32 	%f342, %f104, %f341, 0f00000000;
	st.shared.f32 	[%r347], %f342;
$L__BB0_197:
	st.shared.f32 	[%r120], %f91;
	st.shared.f32 	[%r121], %f105;
	bar.sync 	0;
	add.s32 	%r443, %r443, %r2;
	setp.lt.s32 	%p118, %r443, %r170;
	@%p118 bra 	$L__BB0_118;
$L__BB0_198:
	ld.param.u32 	%r414, [_Z10fwd_kernelPKfS0_S0_Pfiiiiiif_param_9];
	add.s32 	%r429, %r429, 1;
	setp.eq.s32 	%p119, %r429, %r414;
	@%p119 bra 	$L__BB0_133;
	bra.uni 	$L__BB0_41;

}


// ===== COMPILED SASS (sm_100) =====

	.target	sm_100

	.elftype	@"ET_EXEC"


//--------------------- .note.nv.tkinfo           --------------------------
	.section	.note.nv.tkinfo,"",@"SHT_NOTE"
	.sectionflags	@"SHF_NOTE_NV_TKINFO"
	.tkinfo
        /*0018*/ 	.word	0x00000002
        /*0030*/ 	.string	""
        /*0030*/ 	.string	"ptxas"
        /*0030*/ 	.string	"Cuda compilation tools, release 13.0, V13.0.88"
        /*0030*/ 	.string	"Build cuda_13.0.r13.0/compiler.36424714_0"
        /*0030*/ 	.string	"-arch sm_100 -m 64 "



//--------------------- .note.nv.cuinfo           --------------------------
	.section	.note.nv.cuinfo,"",@"SHT_NOTE"
	.sectionflags	@"SHF_NOTE_NV_CUINFO"
        /*0018*/ 	.short	0x0002
        /*001a*/ 	.short	0x0064
        /*001c*/ 	.short	0x0082
	.zero		2


//--------------------- .nv.info                  --------------------------
	.section	.nv.info,"",@"SHT_CUDA_INFO"
	.align	4


	//----- nvinfo : EIATTR_REGCOUNT
	.align		4
        /*0000*/ 	.byte	0x04, 0x2f
        /*0002*/ 	.short	(.L_1 - .L_0)
	.align		4
.L_0:
        /*0004*/ 	.word	index@(_Z10fwd_kernelPKfS0_S0_Pfiiiiiif)
        /*0008*/ 	.word	0x00000020


	//----- nvinfo : EIATTR_FRAME_SIZE
	.align		4
.L_1:
        /*000c*/ 	.byte	0x04, 0x11
        /*000e*/ 	.short	(.L_3 - .L_2)
	.align		4
.L_2:
        /*0010*/ 	.word	index@($__internal_0_$__cuda_sm3x_div_rn_noftz_f32_slowpath)
        /*0014*/ 	.word	0x00000000


	//----- nvinfo : EIATTR_FRAME_SIZE
	.align		4
.L_3:
        /*0018*/ 	.byte	0x04, 0x11
        /*001a*/ 	.short	(.L_5 - .L_4)
	.align		4
.L_4:
        /*001c*/ 	.word	index@(_Z10fwd_kernelPKfS0_S0_Pfiiiiiif)
        /*0020*/ 	.word	0x00000000


	//----- nvinfo : EIATTR_MIN_STACK_SIZE
	.align		4
.L_5:
        /*0024*/ 	.byte	0x04, 0x12
        /*0026*/ 	.short	(.L_7 - .L_6)
	.align		4
.L_6:
        /*0028*/ 	.word	index@(_Z10fwd_kernelPKfS0_S0_Pfiiiiiif)
        /*002c*/ 	.word	0x00000000
.L_7:


//--------------------- .nv.compat                --------------------------
	.section	.nv.compat,"",@"SHT_CUDA_COMPAT_INFO"
	.align	4
        /*0000*/ 	.byte	0x02, 0x09, 0x00, 0x00, 0x02, 0x02, 0x01, 0x00, 0x02, 0x05, 0x05, 0x00, 0x03, 0x07, 0x01, 0x01
        /*0010*/ 	.byte	0x02, 0x03, 0x00, 0x00, 0x02, 0x06, 0x01, 0x00, 0x04, 0x0b, 0x08, 0x00, 0x01, 0x00, 0x00, 0x00
        /*0020*/ 	.byte	0x00, 0x00, 0x00, 0x00


//--------------------- .nv.info._Z10fwd_kernelPKfS0_S0_Pfiiiiiif --------------------------
	.section	.nv.info._Z10fwd_kernelPKfS0_S0_Pfiiiiiif,"",@"SHT_CUDA_INFO"
	.sectionflags	@""
	.align	4


	//----- nvinfo : EIATTR_CUDA_API_VERSION
	.align		4
        /*0000*/ 	.byte	0x04, 0x37
        /*0002*/ 	.short	(.L_9 - .L_8)
.L_8:
        /*0004*/ 	.word	0x00000082


	//----- nvinfo : EIATTR_KPARAM_INFO
	.align		4
.L_9:
        /*0008*/ 	.byte	0x04, 0x17
        /*000a*/ 	.short	(.L_11 - .L_10)
.L_10:
        /*000c*/ 	.word	0x00000000
        /*0010*/ 	.short	0x000a
        /*0012*/ 	.short	0x0038
        /*0014*/ 	.byte	0x00, 0xf0, 0x11, 0x00


	//----- nvinfo : EIATTR_KPARAM_INFO
	.align		4
.L_11:
        /*0018*/ 	.byte	0x04, 0x17
        /*001a*/ 	.short	(.L_13 - .L_12)
.L_12:
        /*001c*/ 	.word	0x00000000
        /*0020*/ 	.short	0x0009
        /*0022*/ 	.short	0x0034
        /*0024*/ 	.byte	0x00, 0xf0, 0x11, 0x00


	//----- nvinfo : EIATTR_KPARAM_INFO
	.align		4
.L_13:
        /*0028*/ 	.byte	0x04, 0x17
        /*002a*/ 	.short	(.L_15 - .L_14)
.L_14:
        /*002c*/ 	.word	0x00000000
        /*0030*/ 	.short	0x0008
        /*0032*/ 	.short	0x0030
        /*0034*/ 	.byte	0x00, 0xf0, 0x11, 0x00


	//----- nvinfo : EIATTR_KPARAM_INFO
	.align		4
.L_15:
        /*0038*/ 	.byte	0x04, 0x17
        /*003a*/ 	.short	(.L_17 - .L_16)
.L_16:
        /*003c*/ 	.word	0x00000000
        /*0040*/ 	.short	0x0007
        /*0042*/ 	.short	0x002c
        /*0044*/ 	.byte	0x00, 0xf0, 0x11, 0x00


	//----- nvinfo : EIATTR_KPARAM_INFO
	.align		4
.L_17:
        /*0048*/ 	.byte	0x04, 0x17
        /*004a*/ 	.short	(.L_19 - .L_18)
.L_18:
        /*004c*/ 	.word	0x00000000
        /*0050*/ 	.short	0x0006
        /*0052*/ 	.short	0x0028
        /*0054*/ 	.byte	0x00, 0xf0, 0x11, 0x00


	//----- nvinfo : EIATTR_KPARAM_INFO
	.align		4
.L_19:
        /*0058*/ 	.byte	0x04, 0x17
        /*005a*/ 	.short	(.L_21 - .L_20)
.L_20:
        /*005c*/ 	.word	0x00000000
        /*0060*/ 	.short	0x0005
        /*0062*/ 	.short	0x0024
        /*0064*/ 	.byte	0x00, 0xf0, 0x11, 0x00


	//----- nvinfo : EIATTR_KPARAM_INFO
	.align		4
.L_21:
        /*0068*/ 	.byte	0x04, 0x17
        /*006a*/ 	.short	(.L_23 - .L_22)
.L_22:
        /*006c*/ 	.word	0x00000000
        /*0070*/ 	.short	0x0004
        /*0072*/ 	.short	0x0020
        /*0074*/ 	.byte	0x00, 0xf0, 0x11, 0x00


	//----- nvinfo : EIATTR_KPARAM_INFO
	.align		4
.L_23:
        /*0078*/ 	.byte	0x04, 0x17
        /*007a*/ 	.short	(.L_25 - .L_24)
.L_24:
        /*007c*/ 	.word	0x00000000
        /*0080*/ 	.short	0x0003
        /*0082*/ 	.short	0x0018
        /*0084*/ 	.byte	0x00, 0xf5, 0x21, 0x00


	//----- nvinfo : EIATTR_KPARAM_INFO
	.align		4
.L_25:
        /*0088*/ 	.byte	0x04, 0x17
        /*008a*/ 	.short	(.L_27 - .L_26)
.L_26:
        /*008c*/ 	.word	0x00000000
        /*0090*/ 	.short	0x0002
        /*0092*/ 	.short	0x0010
        /*0094*/ 	.byte	0x00, 0xf5, 0x21, 0x00


	//----- nvinfo : EIATTR_KPARAM_INFO
	.align		4
.L_27:
        /*0098*/ 	.byte	0x04, 0x17
        /*009a*/ 	.short	(.L_29 - .L_28)
.L_28:
        /*009c*/ 	.word	0x00000000
        /*00a0*/ 	.short	0x0001
        /*00a2*/ 	.short	0x0008
        /*00a4*/ 	.byte	0x00, 0xf5, 0x21, 0x00


	//----- nvinfo : EIATTR_KPARAM_INFO
	.align		4
.L_29:
        /*00a8*/ 	.byte	0x04, 0x17
        /*00aa*/ 	.short	(.L_31 - .L_30)
.L_30:
        /*00ac*/ 	.word	0x00000000
        /*00b0*/ 	.short	0x0000
        /*00b2*/ 	.short	0x0000
        /*00b4*/ 	.byte	0x00, 0xf5, 0x21, 0x00


	//----- nvinfo : EIATTR_SPARSE_MMA_MASK
	.align		4
.L_31:
        /*00b8*/ 	.byte	0x03, 0x50
        /*00ba*/ 	.short	0x0000


	//----- nvinfo : EIATTR_MAXREG_COUNT
	.align		4
        /*00bc*/ 	.byte	0x03, 0x1b
        /*00be*/ 	.short	0x00ff


	//----- nvinfo : EIATTR_NUM_BARRIERS
	.align		4
        /*00c0*/ 	.byte	0x02, 0x4c
        /*00c2*/ 	.byte	0x01
	.zero		1


	//----- nvinfo : EIATTR_MERCURY_ISA_VERSION
	.align		4
        /*00c4*/ 	.byte	0x03, 0x5f
        /*00c6*/ 	.short	0x0101


	//----- nvinfo : EIATTR_VRC_CTA_INIT_COUNT
	.align		4
        /*00c8*/ 	.byte	0x02, 0x4a
	.zero		1
	.zero		1


	//----- nvinfo : EIATTR_EXIT_INSTR_OFFSETS
	.align		4
        /*00cc*/ 	.byte	0x04, 0x1c
        /*00ce*/ 	.short	(.L_33 - .L_32)


	//   ....[0]....
.L_32:
        /*00d0*/ 	.word	0x000044e0


	//   ....[1]....
        /*00d4*/ 	.word	0x00005810


	//----- nvinfo : EIATTR_CRS_STACK_SIZE
	.align		4
.L_33:
        /*00d8*/ 	.byte	0x04, 0x1e
        /*00da*/ 	.short	(.L_35 - .L_34)
.L_34:
        /*00dc*/ 	.word	0x00000000


	//----- nvinfo : EIATTR_CBANK_PARAM_SIZE
	.align		4
.L_35:
        /*00e0*/ 	.byte	0x03, 0x19
        /*00e2*/ 	.short	0x003c


	//----- nvinfo : EIATTR_PARAM_CBANK
	.align		4
        /*00e4*/ 	.byte	0x04, 0x0a
        /*00e6*/ 	.short	(.L_37 - .L_36)
	.align		4
.L_36:
        /*00e8*/ 	.word	index@(.nv.constant0._Z10fwd_kernelPKfS0_S0_Pfiiiiiif)
        /*00ec*/ 	.short	0x0380
        /*00ee*/ 	.short	0x003c


	//----- nvinfo : EIATTR_SW_WAR
	.align		4
.L_37:
        /*00f0*/ 	.byte	0x04, 0x36
        /*00f2*/ 	.short	(.L_39 - .L_38)
.L_38:
        /*00f4*/ 	.word	0x00000008
.L_39:


//--------------------- .nv.callgraph             --------------------------
	.section	.nv.callgraph,"",@"SHT_CUDA_CALLGRAPH"
	.align	4
	.sectionentsize	8
	.align		4
        /*0000*/ 	.word	0x00000000
	.align		4
        /*0004*/ 	.word	0xffffffff
	.align		4
        /*0008*/ 	.word	0x00000000
	.align		4
        /*000c*/ 	.word	0xfffffffe
	.align		4
        /*0010*/ 	.word	0x00000000
	.align		4
        /*0014*/ 	.word	0xfffffffd
	.align		4
        /*0018*/ 	.word	0x00000000
	.align		4
        /*001c*/ 	.word	0xfffffffc


//--------------------- .text._Z10fwd_kernelPKfS0_S0_Pfiiiiiif --------------------------
	.section	.text._Z10fwd_kernelPKfS0_S0_Pfiiiiiif,"ax",@progbits
	.align	128
        .global         _Z10fwd_kernelPKfS0_S0_Pfiiiiiif
        .type           _Z10fwd_kernelPKfS0_S0_Pfiiiiiif,@function
        .size           _Z10fwd_kernelPKfS0_S0_Pfiiiiiif,(.L_x_112 - _Z10fwd_kernelPKfS0_S0_Pfiiiiiif)
        .other          _Z10fwd_kernelPKfS0_S0_Pfiiiiiif,@"STO_CUDA_ENTRY STV_DEFAULT"
_Z10fwd_kernelPKfS0_S0_Pfiiiiiif:
.text._Z10fwd_kernelPKfS0_S0_Pfiiiiiif:
[----:B------:R-:W-:Y:S01]  /*0000*/  LDC R1, c[0x0][0x37c] ;  /* 0x0000df00ff017b82 */ /* 0x000fe20000000800 */
[----:B------:R-:W0:Y:S07]  /*0010*/  S2R R0, SR_CgaCtaId ;  /* 0x0000000000007919 */ /* 0x000e2e0000008800 */
[----:B------:R-:W1:Y:S01]  /*0020*/  LDC.64 R8, c[0x0][0x3a8] ;  /* 0x0000ea00ff087b82 */ /* 0x000e620000000a00 */
[----:B------:R-:W2:Y:S01]  /*0030*/  LDCU UR4, c[0x0][0x3a4] ;  /* 0x00007480ff0477ac */ /* 0x000ea20008000800 */
[----:B------:R-:W-:Y:S01]  /*0040*/  MOV R11, 0x400 ;  /* 0x00000400000b7802 */ /* 0x000fe20000000f00 */
[----:B------:R-:W3:Y:S01]  /*0050*/  S2R R3, SR_TID.X ;  /* 0x0000000000037919 */ /* 0x000ee20000002100 */
[----:B------:R-:W-:Y:S01]  /*0060*/  BSSY.RECONVERGENT B0, `(.L_x_0) ;  /* 0x000012b000007945 */ /* 0x000fe20003800200 */
[----:B------:R-:W4:Y:S03]  /*0070*/  LDCU.64 UR8, c[0x0][0x358] ;  /* 0x00006b00ff0877ac */ /* 0x000f260008000a00 */
[----:B------:R-:W3:Y:S01]  /*0080*/  LDC R5, c[0x0][0x360] ;  /* 0x0000d800ff057b82 */ /* 0x000ee20000000800 */
[----:B--2---:R-:W-:Y:S01]  /*0090*/  MOV R10, UR4 ;  /* 0x00000004000a7c02 */ /* 0x004fe20008000f00 */
[----:B------:R-:W2:Y:S03]  /*00a0*/  LDCU UR4, c[0x0][0x3ac] ;  /* 0x00007580ff0477ac */ /* 0x000ea60008000800 */
[----:B-1----:R-:W-:-:S05]  /*00b0*/  VIMNMX R4, PT, PT, R10, R8, !PT ;  /* 0x000000080a047248 */ /* 0x002fca0007fe0100 */
[----:B------:R-:W-:Y:S01]  /*00c0*/  IMAD R7, R4, R9, RZ ;  /* 0x0000000904077224 */ /* 0x000fe200078e02ff */
[----:B0-----:R-:W-:Y:S02]  /*00d0*/  LEA R11, R0, R11, 0x18 ;  /* 0x0000000b000b7211 */ /* 0x001fe400078ec0ff */
[----:B---3--:R-:W-:-:S03]  /*00e0*/  ISETP.GE.AND P0, PT, R3, R10, PT ;  /* 0x0000000a0300720c */ /* 0x008fc60003f06270 */
[----:B------:R-:W-:-:S05]  /*00f0*/  IMAD R0, R7, 0x4, R11 ;  /* 0x0000000407007824 */ /* 0x000fca00078e020b */
[----:B------:R-:W-:-:S05]  /*0100*/  LEA R2, R7, R0, 0x2 ;  /* 0x0000000007027211 */ /* 0x000fca00078e10ff */
[----:B------:R-:W-:-:S05]  /*0110*/  IMAD R8, R7, 0x4, R2 ;  /* 0x0000000407087824 */ /* 0x000fca00078e0202 */
[----:B------:R-:W-:-:S05]  /*0120*/  LEA R6, R7, R8, 0x2 ;  /* 0x0000000807067211 */ /* 0x000fca00078e10ff */
[----:B------:R-:W-:-:S05]  /*0130*/  IMAD R12, R7, 0x4, R6 ;  /* 0x00000004070c7824 */ /* 0x000fca00078e0206 */
[----:B------:R-:W-:Y:S01]  /*0140*/  LEA R7, R10, R12, 0x2 ;  /* 0x0000000c0a077211 */ /* 0x000fe200078e10ff */
[----:B--2-4-:R-:W-:Y:S06]  /*0150*/  @P0 BRA `(.L_x_1) ;  /* 0x00000010006c0947 */ /* 0x014fec0003800000 */
[----:B------:R-:W-:-:S13]  /*0160*/  ISETP.GE.AND P0, PT, R9, 0x1, PT ;  /* 0x000000010900780c */ /* 0x000fda0003f06270 */
[----:B------:R-:W-:Y:S05]  /*0170*/  @!P0 BRA `(.L_x_2) ;  /* 0x0000000400f88947 */ /* 0x000fea0003800000 */
[----:B------:R-:W0:Y:S01]  /*0180*/  S2R R13, SR_CTAID.X ;  /* 0x00000000000d7919 */ /* 0x000e220000002500 */
[C---:B------:R-:W-:Y:S01]  /*0190*/  LOP3.LUT R15, R9.reuse, 0x7, RZ, 0xc0, !PT ;  /* 0x00000007090f7812 */ /* 0x040fe200078ec0ff */
[C---:B------:R-:W-:Y:S01]  /*01a0*/  VIADD R10, R9.reuse, 0xffffffff ;  /* 0xffffffff090a7836 */ /* 0x040fe20000000000 */
[C---:B------:R-:W-:Y:S01]  /*01b0*/  LOP3.LUT R14, R9.reuse, 0xf, RZ, 0xc0, !PT ;  /* 0x0000000f090e7812 */ /* 0x040fe200078ec0ff */
[----:B------:R-:W-:Y:S01]  /*01c0*/  BSSY.RECONVERGENT B1, `(.L_x_2) ;  /* 0x0000079000017945 */ /* 0x000fe20003800200 */
[----:B------:R-:W-:Y:S01]  /*01d0*/  LOP3.LUT R18, R9, 0x7ffffff0, RZ, 0xc0, !PT ;  /* 0x7ffffff009127812 */ /* 0x000fe200078ec0ff */
[----:B------:R-:W-:Y:S01]  /*01e0*/  VIADD R17, R15, 0xffffffff ;  /* 0xffffffff0f117836 */ /* 0x000fe20000000000 */
[----:B------:R-:W-:Y:S02]  /*01f0*/  IADD3 R16, PT, PT, R14, -0x1, RZ ;  /* 0xffffffff0e107810 */ /* 0x000fe40007ffe0ff */
[----:B------:R-:W-:Y:S02]  /*0200*/  ISETP.GE.U32.AND P3, PT, R10, 0xf, PT ;  /* 0x0000000f0a00780c */ /* 0x000fe40003f66070 */
[----:B------:R-:W-:-:S02]  /*0210*/  ISETP.GE.U32.AND P2, PT, R16, 0x7, PT ;  /* 0x000000071000780c */ /* 0x000fc40003f46070 */
[----:B------:R-:W-:Y:S02]  /*0220*/  ISETP.GE.U32.AND P1, PT, R17, 0x3, PT ;  /* 0x000000031100780c */ /* 0x000fe40003f26070 */
[----:B------:R-:W-:Y:S02]  /*0230*/  LOP3.LUT R9, R9, 0x3, RZ, 0xc0, !PT ;  /* 0x0000000309097812 */ /* 0x000fe400078ec0ff */
[----:B------:R-:W-:-:S09]  /*0240*/  MOV R19, R3 ;  /* 0x0000000300137202 */ /* 0x000fd20000000f00 */
.L_x_8:
[----:B-1----:R-:W1:Y:S01]  /*0250*/  LDCU UR5, c[0x0][0x3a4] ;  /* 0x00007480ff0577ac */ /* 0x002e620008000800 */
[----:B---3--:R-:W-:Y:S01]  /*0260*/  MOV R20, R19 ;  /* 0x0000001300147202 */ /* 0x008fe20000000f00 */
[----:B------:R-:W-:Y:S02]  /*0270*/  HFMA2 R22, -RZ, RZ, 0, 0 ;  /* 0x00000000ff167431 */ /* 0x000fe400000001ff */
[----:B-1----:R-:W-:-:S04]  /*0280*/  IMAD.U32 R10, RZ, RZ, UR5 ;  /* 0x00000005ff0a7e24 */ /* 0x002fc8000f8e00ff */
[--C-:B0-----:R-:W-:Y:S02]  /*0290*/  IMAD R21, R13, R10, R19.reuse ;  /* 0x0000000a0d157224 */ /* 0x101fe400078e0213 */
[----:B------:R-:W-:-:S05]  /*02a0*/  IMAD.IADD R19, R5, 0x1, R19 ;  /* 0x0000000105137824 */ /* 0x000fca00078e0213 */
[----:B------:R-:W-:Y:S01]  /*02b0*/  ISETP.GE.AND P0, PT, R19, R10, PT ;  /* 0x0000000a1300720c */ /* 0x000fe20003f06270 */
[----:B--2---:R-:W-:-:S12]  /*02c0*/  @!P3 BRA `(.L_x_3) ;  /* 0x0000000000a8b947 */ /* 0x004fd80003800000 */
[----:B------:R-:W-:-:S07]  /*02d0*/  IMAD.MOV.U32 R23, RZ, RZ, RZ ;  /* 0x000000ffff177224 */ /* 0x000fce00078e00ff */
.L_x_4:
[----:B0-----:R-:W0:Y:S01]  /*02e0*/  LDC.64 R16, c[0x0][0x380] ;  /* 0x0000e000ff107b82 */ /* 0x001e220000000a00 */
[----:B------:R-:W-:-:S04]  /*02f0*/  IMAD R25, R21, UR4, R23 ;  /* 0x0000000415197c24 */ /* 0x000fc8000f8e0217 */
[----:B0-----:R-:W-:-:S05]  /*0300*/  IMAD.WIDE R16, R25, 0x4, R16 ;  /* 0x0000000419107825 */ /* 0x001fca00078e0210 */
[----:B------:R-:W2:Y:S04]  /*0310*/  LDG.E R25, desc[UR8][R16.64] ;  /* 0x0000000810197981 */ /* 0x000ea8000c1e1900 */
[----:B------:R-:W3:Y:S01]  /*0320*/  LDG.E R27, desc[UR8][R16.64+0x4] ;  /* 0x00000408101b7981 */ /* 0x000ee2000c1e1900 */
[----:B------:R-:W-:-:S03]  /*0330*/  IMAD R22, R20, UR4, R23 ;  /* 0x0000000414167c24 */ /* 0x000fc6000f8e0217 */
[----:B------:R-:W4:Y:S02]  /*0340*/  LDG.E R29, desc[UR8][R16.64+0x8] ;  /* 0x00000808101d7981 */ /* 0x000f24000c1e1900 */
[----:B------:R-:W-:Y:S02]  /*0350*/  LEA R22, R22, R11, 0x2 ;  /* 0x0000000b16167211 */ /* 0x000fe400078e10ff */
[----:B------:R-:W5:Y:S04]  /*0360*/  LDG.E R24, desc[UR8][R16.64+0xc] ;  /* 0x00000c0810187981 */ /* 0x000f68000c1e1900 */
[----:B------:R-:W5:Y:S04]  /*0370*/  LDG.E R26, desc[UR8][R16.64+0x10] ;  /* 0x00001008101a7981 */ /* 0x000f68000c1e1900 */
[----:B------:R-:W5:Y:S04]  /*0380*/  LDG.E R28, desc[UR8][R16.64+0x14] ;  /* 0x00001408101c7981 */ /* 0x000f68000c1e1900 */
[----:B--2---:R0:W-:Y:S04]  /*0390*/  STS [R22], R25 ;  /* 0x0000001916007388 */ /* 0x0041e80000000800 */
[----:B---3--:R1:W-:Y:S04]  /*03a0*/  STS [R22+0x4], R27 ;  /* 0x0000041b16007388 */ /* 0x0083e80000000800 */
[----:B----4-:R2:W-:Y:S04]  /*03b0*/  STS [R22+0x8], R29 ;  /* 0x0000081d16007388 */ /* 0x0105e80000000800 */
[----:B0-----:R-:W3:Y:S04]  /*03c0*/  LDG.E R25, desc[UR8][R16.64+0x18] ;  /* 0x0000180810197981 */ /* 0x001ee8000c1e1900 */
[----:B-1----:R-:W4:Y:S04]  /*03d0*/  LDG.E R27, desc[UR8][R16.64+0x1c] ;  /* 0x00001c08101b7981 */ /* 0x002f28000c1e1900 */
[----:B-----5:R0:W-:Y:S04]  /*03e0*/  STS [R22+0xc], R24 ;  /* 0x00000c1816007388 */ /* 0x0201e80000000800 */
[----:B------:R1:W-:Y:S04]  /*03f0*/  STS [R22+0x10], R26 ;  /* 0x0000101a16007388 */ /* 0x0003e80000000800 */
[----:B------:R5:W-:Y:S04]  /*0400*/  STS [R22+0x14], R28 ;  /* 0x0000141c16007388 */ /* 0x000be80000000800 */
[----:B--2---:R-:W2:Y:S04]  /*0410*/  LDG.E R29, desc[UR8][R16.64+0x24] ;  /* 0x00002408101d7981 */ /* 0x004ea8000c1e1900 */
[----:B0-----:R-:W2:Y:S04]  /*0420*/  LDG.E R24, desc[UR8][R16.64+0x28] ;  /* 0x0000280810187981 */ /* 0x001ea8000c1e1900 */
[----:B-1----:R-:W2:Y:S04]  /*0430*/  LDG.E R26, desc[UR8][R16.64+0x30] ;  /* 0x00003008101a7981 */ /* 0x002ea8000c1e1900 */
[----:B-----5:R-:W5:Y:S04]  /*0440*/  LDG.E R28, desc[UR8][R16.64+0x34] ;  /* 0x00003408101c7981 */ /* 0x020f68000c1e1900 */
[----:B---3--:R0:W-:Y:S04]  /*0450*/  STS [R22+0x18], R25 ;  /* 0x0000181916007388 */ /* 0x0081e80000000800 */
[----:B----4-:R1:W-:Y:S04]  /*0460*/  STS [R22+0x1c], R27 ;  /* 0x00001c1b16007388 */ /* 0x0103e80000000800 */
[----:B0-----:R-:W3:Y:S04]  /*0470*/  LDG.E R25, desc[UR8][R16.64+0x20] ;  /* 0x0000200810197981 */ /* 0x001ee8000c1e1900 */
[----:B-1----:R-:W4:Y:S04]  /*0480*/  LDG.E R27, desc[UR8][R16.64+0x2c] ;  /* 0x00002c08101b7981 */ /* 0x002f28000c1e1900 */
[----:B---3--:R0:W-:Y:S04]  /*0490*/  STS [R22+0x20], R25 ;  /* 0x0000201916007388 */ /* 0x0081e80000000800 */
[----:B----4-:R1:W-:Y:S04]  /*04a0*/  STS [R22+0x2c], R27 ;  /* 0x00002c1b16007388 */ /* 0x0103e80000000800 */
[----:B0-----:R-:W3:Y:S04]  /*04b0*/  LDG.E R25, desc[UR8][R16.64+0x38] ;  /* 0x0000380810197981 */ /* 0x001ee8000c1e1900 */
[----:B-1----:R-:W4:Y:S01]  /*04c0*/  LDG.E R27, desc[UR8][R16.64+0x3c] ;  /* 0x00003c08101b7981 */ /* 0x002f22000c1e1900 */
[----:B------:R-:W-:-:S03]  /*04d0*/  VIADD R23, R23, 0x10 ;  /* 0x0000001017177836 */ /* 0x000fc60000000000 */
[----:B--2---:R0:W-:Y:S04]  /*04e0*/  STS [R22+0x24], R29 ;  /* 0x0000241d16007388 */ /* 0x0041e80000000800 */
[----:B------:R0:W-:Y:S04]  /*04f0*/  STS [R22+0x28], R24 ;  /* 0x0000281816007388 */ /* 0x0001e80000000800 */
[----:B------:R0:W-:Y:S04]  /*0500*/  STS [R22+0x30], R26 ;  /* 0x0000301a16007388 */ /* 0x0001e80000000800 */
[----:B-----5:R0:W-:Y:S01]  /*0510*/  STS [R22+0x34], R28 ;  /* 0x0000341c16007388 */ /* 0x0201e20000000800 */
[----:B------:R-:W-:-:S03]  /*0520*/  ISETP.NE.AND P4, PT, R23, R18, PT ;  /* 0x000000121700720c */ /* 0x000fc60003f85270 */
[----:B---3--:R0:W-:Y:S04]  /*0530*/  STS [R22+0x38], R25 ;  /* 0x0000381916007388 */ /* 0x0081e80000000800 */
[----:B----4-:R0:W-:Y:S06]  /*0540*/  STS [R22+0x3c], R27 ;  /* 0x00003c1b16007388 */ /* 0x0101ec0000000800 */
[----:B------:R-:W-:Y:S05]  /*0550*/  @P4 BRA `(.L_x_4) ;  /* 0xfffffffc00604947 */ /* 0x000fea000383ffff */
[----:B0-----:R-:W-:-:S07]  /*0560*/  MOV R22, R18 ;  /* 0x0000001200167202 */ /* 0x001fce0000000f00 */
.L_x_3:
[----:B------:R-:W-:-:S13]  /*0570*/  ISETP.NE.AND P4, PT, R14, RZ, PT ;  /* 0x000000ff0e00720c */ /* 0x000fda0003f85270 */
[----:B------:R-:W-:Y:S05]  /*0580*/  @!P4 BRA `(.L_x_5) ;  /* 0x0000000000ecc947 */ /* 0x000fea0003800000 */
[----:B------:R-:W-:Y:S01]  /*0590*/  ISETP.NE.AND P4, PT, R15, RZ, PT ;  /* 0x000000ff0f00720c */ /* 0x000fe20003f85270 */
[----:B------:R-:W-:-:S12]  /*05a0*/  @!P2 BRA `(.L_x_6) ;  /* 0x00000000005ca947 */ /* 0x000fd80003800000 */
[----:B------:R-:W0:Y:S01]  /*05b0*/  LDC.64 R16, c[0x0][0x380] ;  /* 0x0000e000ff107b82 */ /* 0x000e220000000a00 */
[----:B------:R-:W1:Y:S02]  /*05c0*/  LDCU UR5, c[0x0][0x3ac] ;  /* 0x00007580ff0577ac */ /* 0x000e640008000800 */
[----:B-1----:R-:W-:-:S04]  /*05d0*/  IMAD R23, R21, UR5, R22 ;  /* 0x0000000515177c24 */ /* 0x002fc8000f8e0216 */
[----:B0-----:R-:W-:-:S05]  /*05e0*/  IMAD.WIDE R16, R23, 0x4, R16 ;  /* 0x0000000417107825 */ /* 0x001fca00078e0210 */
[----:B------:R-:W2:Y:S04]  /*05f0*/  LDG.E R24, desc[UR8][R16.64] ;  /* 0x0000000810187981 */ /* 0x000ea8000c1e1900 */
[----:B------:R-:W3:Y:S01]  /*0600*/  LDG.E R28, desc[UR8][R16.64+0x4] ;  /* 0x00000408101c7981 */ /* 0x000ee2000c1e1900 */
[----:B------:R-:W-:-:S03]  /*0610*/  IMAD R26, R20, UR5, R22 ;  /* 0x00000005141a7c24 */ /* 0x000fc6000f8e0216 */
[----:B------:R-:W4:Y:S01]  /*0620*/  LDG.E R25, desc[UR8][R16.64+0x8] ;  /* 0x0000080810197981 */ /* 0x000f22000c1e1900 */
[----:B------:R-:W-:-:S03]  /*0630*/  IMAD R23, R26, 0x4, R11 ;  /* 0x000000041a177824 */ /* 0x000fc600078e020b */
        /* <DEDUP_REMOVED lines=10> */
[----:B------:R2:W-:Y:S01]  /*06e0*/  STS [R23+0x14], R29 ;  /* 0x0000141d17007388 */ /* 0x0005e20000000800 */
[----:B------:R-:W-:-:S03]  /*06f0*/  IADD3 R22, PT, PT, R22, 0x8, RZ ;  /* 0x0000000816167810 */ /* 0x000fc60007ffe0ff */
[----:B---3--:R2:W-:Y:S04]  /*0700*/  STS [R23+0x18], R24 ;  /* 0x0000181817007388 */ /* 0x0085e80000000800 */
[----:B----4-:R2:W-:Y:S02]  /*0710*/  STS [R23+0x1c], R28 ;  /* 0x00001c1c17007388 */ /* 0x0105e40000000800 */
.L_x_6:
[----:B------:R-:W-:Y:S05]  /*0720*/  @!P4 BRA `(.L_x_5) ;  /* 0x000000000084c947 */ /* 0x000fea0003800000 */
[----:B------:R-:W-:Y:S01]  /*0730*/  ISETP.NE.AND P4, PT, R9, RZ, PT ;  /* 0x000000ff0900720c */ /* 0x000fe20003f85270 */
[----:B------:R-:W-:-:S12]  /*0740*/  @!P1 BRA `(.L_x_7) ;  /* 0x00000000003c9947 */ /* 0x000fd80003800000 */
[----:B------:R-:W0:Y:S01]  /*0750*/  LDC.64 R16, c[0x0][0x380] ;  /* 0x0000e000ff107b82 */ /* 0x000e220000000a00 */
[----:B------:R-:W2:Y:S02]  /*0760*/  LDCU UR5, c[0x0][0x3ac] ;  /* 0x00007580ff0577ac */ /* 0x000ea40008000800 */
[----:B--2---:R-:W-:-:S04]  /*0770*/  IMAD R23, R21, UR5, R22 ;  /* 0x0000000515177c24 */ /* 0x004fc8000f8e0216 */
[----:B0-----:R-:W-:-:S05]  /*0780*/  IMAD.WIDE R16, R23, 0x4, R16 ;  /* 0x0000000417107825 */ /* 0x001fca00078e0210 */
[----:B------:R-:W2:Y:S04]  /*0790*/  LDG.E R23, desc[UR8][R16.64] ;  /* 0x0000000810177981 */ /* 0x000ea8000c1e1900 */
[----:B------:R-:W3:Y:S04]  /*07a0*/  LDG.E R25, desc[UR8][R16.64+0x4] ;  /* 0x0000040810197981 */ /* 0x000ee8000c1e1900 */
[----:B------:R-:W4:Y:S04]  /*07b0*/  LDG.E R27, desc[UR8][R16.64+0x8] ;  /* 0x00000808101b7981 */ /* 0x000f28000c1e1900 */
[----:B------:R-:W5:Y:S01]  /*07c0*/  LDG.E R29, desc[UR8][R16.64+0xc] ;  /* 0x00000c08101d7981 */ /* 0x000f62000c1e1900 */
[----:B------:R-:W-:Y:S01]  /*07d0*/  IMAD R24, R20, UR5, R22 ;  /* 0x0000000514187c24 */ /* 0x000fe2000f8e0216 */
[----:B------:R-:W-:-:S03]  /*07e0*/  IADD3 R22, PT, PT, R22, 0x4, RZ ;  /* 0x0000000416167810 */ /* 0x000fc60007ffe0ff */
[----:B------:R-:W-:-:S05]  /*07f0*/  IMAD R24, R24, 0x4, R11 ;  /* 0x0000000418187824 */ /* 0x000fca00078e020b */
[----:B--2---:R0:W-:Y:S04]  /*0800*/  STS [R24], R23 ;  /* 0x0000001718007388 */ /* 0x0041e80000000800 */
[----:B---3--:R0:W-:Y:S04]  /*0810*/  STS [R24+0x4], R25 ;  /* 0x0000041918007388 */ /* 0x0081e80000000800 */
[----:B----4-:R0:W-:Y:S04]  /*0820*/  STS [R24+0x8], R27 ;  /* 0x0000081b18007388 */ /* 0x0101e80000000800 */
[----:B-----5:R0:W-:Y:S02]  /*0830*/  STS [R24+0xc], R29 ;  /* 0x00000c1d18007388 */ /* 0x0201e40000000800 */
.L_x_7:
[----:B------:R-:W-:Y:S05]  /*0840*/  @!P4 BRA `(.L_x_5) ;  /* 0x00000000003cc947 */ /* 0x000fea0003800000 */
[----:B------:R-:W1:Y:S01]  /*0850*/  LDC.64 R16, c[0x0][0x380] ;  /* 0x0000e000ff107b82 */ /* 0x000e620000000a00 */
[----:B------:R-:W3:Y:S02]  /*0860*/  LDCU UR5, c[0x0][0x3ac] ;  /* 0x00007580ff0577ac */ /* 0x000ee40008000800 */
[----:B---3--:R-:W-:-:S04]  /*0870*/  IMAD R21, R21, UR5, R22 ;  /* 0x0000000515157c24 */ /* 0x008fc8000f8e0216 */
[----:B-1----:R-:W-:-:S05]  /*0880*/  IMAD.WIDE R16, R21, 0x4, R16 ;  /* 0x0000000415107825 */ /* 0x002fca00078e0210 */
[----:B------:R-:W3:Y:S01]  /*0890*/  LDG.E R21, desc[UR8][R16.64] ;  /* 0x0000000810157981 */ /* 0x000ee2000c1e1900 */
[----:B------:R-:W-:Y:S01]  /*08a0*/  IMAD R20, R20, UR5, R22 ;  /* 0x0000000514147c24 */ /* 0x000fe2000f8e0216 */
[----:B------:R-:W-:-:S03]  /*08b0*/  ISETP.NE.AND P4, PT, R9, 0x1, PT ;  /* 0x000000010900780c */ /* 0x000fc60003f85270 */
[----:B------:R-:W-:-:S05]  /*08c0*/  IMAD R22, R20, 0x4, R11 ;  /* 0x0000000414167824 */ /* 0x000fca00078e020b */
[----:B---3--:R1:W-:Y:S05]  /*08d0*/  STS [R22], R21 ;  /* 0x0000001516007388 */ /* 0x0083ea0000000800 */
[----:B------:R-:W-:Y:S05]  /*08e0*/  @!P4 BRA `(.L_x_5) ;  /* 0x000000000014c947 */ /* 0x000fea0003800000 */
[----:B------:R-:W-:Y:S01]  /*08f0*/  ISETP.NE.AND P4, PT, R9, 0x2, PT ;  /* 0x000000020900780c */ /* 0x000fe20003f85270 */
[----:B------:R-:W3:-:S12]  /*0900*/  LDG.E R20, desc[UR8][R16.64+0x4] ;  /* 0x0000040810147981 */ /* 0x000ed8000c1e1900 */
[----:B-1----:R-:W4:Y:S04]  /*0910*/  @P4 LDG.E R21, desc[UR8][R16.64+0x8] ;  /* 0x0000080810154981 */ /* 0x002f28000c1e1900 */
[----:B---3--:R3:W-:Y:S04]  /*0920*/  STS [R22+0x4], R20 ;  /* 0x0000041416007388 */ /* 0x0087e80000000800 */
[----:B----4-:R3:W-:Y:S02]  /*0930*/  @P4 STS [R22+0x8], R21 ;  /* 0x0000081516004388 */ /* 0x0107e40000000800 */
.L_x_5:
[----:B------:R-:W-:Y:S05]  /*0940*/  @!P0 BRA `(.L_x_8) ;  /* 0xfffffff800408947 */ /* 0x000fea000383ffff */
[----:B------:R-:W-:Y:S05]  /*0950*/  BSYNC.RECONVERGENT B1 ;  /* 0x0000000000017941 */ /* 0x000fea0003800200 */
.L_x_2:
[----:B------:R-:W4:Y:S02]  /*0960*/  LDC R11, c[0x0][0x3ac] ;  /* 0x0000eb00ff0b7b82 */ /* 0x000f240000000800 */
[----:B----4-:R-:W-:-:S13]  /*0970*/  ISETP.GE.AND P0, PT, R11, 0x1, PT ;  /* 0x000000010b00780c */ /* 0x010fda0003f06270 */
[----:B------:R-:W-:Y:S05]  /*0980*/  @!P0 BRA `(.L_x_9) ;  /* 0x00000004005c8947 */ /* 0x000fea0003800000 */
[C---:B------:R-:W-:Y:S01]  /*0990*/  LOP3.LUT R17, R11.reuse, 0xf, RZ, 0xc0, !PT ;  /* 0x0000000f0b117812 */ /* 0x040fe200078ec0ff */
[----:B------:R-:W-:Y:S01]  /*09a0*/  BSSY.RECONVERGENT B1, `(.L_x_10) ;  /* 0x0000054000017945 */ /* 0x000fe20003800200 */
[C---:B------:R-:W-:Y:S02]  /*09b0*/  LOP3.LUT R18, R11.reuse, 0x7, RZ, 0xc0, !PT ;  /* 0x000000070b127812 */ /* 0x040fe400078ec0ff */
[----:B------:R-:W-:Y:S01]  /*09c0*/  IADD3 R9, PT, PT, R11, -0x1, RZ ;  /* 0xffffffff0b097810 */ /* 0x000fe20007ffe0ff */
[----:B------:R-:W-:Y:S01]  /*09d0*/  VIADD R10, R17, 0xffffffff ;  /* 0xffffffff110a7836 */ /* 0x000fe20000000000 */
[----:B------:R-:W-:Y:S02]  /*09e0*/  IADD3 R13, PT, PT, R18, -0x1, RZ ;  /* 0xffffffff120d7810 */ /* 0x000fe40007ffe0ff */
[----:B------:R-:W-:Y:S02]  /*09f0*/  ISETP.GE.U32.AND P2, PT, R9, 0xf, PT ;  /* 0x0000000f0900780c */ /* 0x000fe40003f46070 */
[----:B------:R-:W-:-:S02]  /*0a00*/  LOP3.LUT R9, R11, 0x7ffffff0, RZ, 0xc0, !PT ;  /* 0x7ffffff00b097812 */ /* 0x000fc400078ec0ff */
[----:B------:R-:W-:Y:S01]  /*0a10*/  LOP3.LUT R15, R11, 0x3, RZ, 0xc0, !PT ;  /* 0x000000030b0f7812 */ /* 0x000fe200078ec0ff */
[----:B------:R-:W-:Y:S01]  /*0a20*/  IMAD.MOV.U32 R11, RZ, RZ, R3 ;  /* 0x000000ffff0b7224 */ /* 0x000fe200078e0003 */
[----:B------:R-:W-:Y:S02]  /*0a30*/  ISETP.GE.U32.AND P1, PT, R10, 0x7, PT ;  /* 0x000000070a00780c */ /* 0x000fe40003f26070 */
[----:B------:R-:W-:-:S13]  /*0a40*/  ISETP.GE.U32.AND P0, PT, R13, 0x3, PT ;  /* 0x000000030d00780c */ /* 0x000fda0003f06070 */
.L_x_16:
[----:B------:R-:W-:Y:S01]  /*0a50*/  HFMA2 R10, -RZ, RZ, 0, 0 ;  /* 0x00000000ff0a7431 */ /* 0x000fe200000001ff */
[----:B------:R-:W-:Y:S06]  /*0a60*/  @!P2 BRA `(.L_x_11) ;  /* 0x000000000060a947 */ /* 0x000fec0003800000 */
[----:B------:R-:W4:Y:S01]  /*0a70*/  LDC R14, c[0x0][0x3ac] ;  /* 0x0000eb00ff0e7b82 */ /* 0x000f220000000800 */
[----:B------:R-:W-:-:S07]  /*0a80*/  IMAD.MOV.U32 R10, RZ, RZ, RZ ;  /* 0x000000ffff0a7224 */ /* 0x000fce00078e00ff */
.L_x_12:
[----:B----4-:R-:W-:Y:S02]  /*0a90*/  IMAD R13, R11, R14, R10 ;  /* 0x0000000e0b0d7224 */ /* 0x010fe400078e020a */
[----:B------:R-:W-:-:S03]  /*0aa0*/  VIADD R10, R10, 0x10 ;  /* 0x000000100a0a7836 */ /* 0x000fc60000000000 */
[----:B------:R-:W-:Y:S02]  /*0ab0*/  LEA R13, R13, R6, 0x2 ;  /* 0x000000060d0d7211 */ /* 0x000fe400078e10ff */
[----:B------:R-:W-:-:S03]  /*0ac0*/  ISETP.NE.AND P3, PT, R10, R9, PT ;  /* 0x000000090a00720c */ /* 0x000fc60003f65270 */
[----:B------:R4:W-:Y:S04]  /*0ad0*/  STS [R13], RZ ;  /* 0x000000ff0d007388 */ /* 0x0009e80000000800 */
[----:B------:R4:W-:Y:S04]  /*0ae0*/  STS [R13+0x4], RZ ;  /* 0x000004ff0d007388 */ /* 0x0009e80000000800 */
        /* <DEDUP_REMOVED lines=13> */
[----:B------:R4:W-:Y:S01]  /*0bc0*/  STS [R13+0x3c], RZ ;  /* 0x00003cff0d007388 */ /* 0x0009e20000000800 */
[----:B------:R-:W-:Y:S05]  /*0bd0*/  @P3 BRA `(.L_x_12) ;  /* 0xfffffffc00ac3947 */ /* 0x000fea000383ffff */
[----:B------:R-:W-:-:S07]  /*0be0*/  MOV R10, R9 ;  /* 0x00000009000a7202 */ /* 0x000fce0000000f00 */
.L_x_11:
[----:B------:R-:W-:-:S13]  /*0bf0*/  ISETP.NE.AND P3, PT, R17, RZ, PT ;  /* 0x000000ff1100720c */ /* 0x000fda0003f65270 */
[----:B------:R-:W-:Y:S05]  /*0c00*/  @!P3 BRA `(.L_x_13) ;  /* 0x00000000008cb947 */ /* 0x000fea0003800000 */
[----:B------:R-:W-:Y:S01]  /*0c10*/  ISETP.NE.AND P3, PT, R18, RZ, PT ;  /* 0x000000ff1200720c */ /* 0x000fe20003f65270 */
[----:B------:R-:W-:-:S12]  /*0c20*/  @!P1 BRA `(.L_x_14) ;  /* 0x0000000000309947 */ /* 0x000fd80003800000 */
[----:B------:R-:W4:Y:S02]  /*0c30*/  LDCU UR5, c[0x0][0x3ac] ;  /* 0x00007580ff0577ac */ /* 0x000f240008000800 */
[----:B----4-:R-:W-:Y:S01]  /*0c40*/  IMAD R13, R11, UR5, R10 ;  /* 0x000000050b0d7c24 */ /* 0x010fe2000f8e020a */
[----:B------:R-:W-:-:S03]  /*0c50*/  IADD3 R10, PT, PT, R10, 0x8, RZ ;  /* 0x000000080a0a7810 */ /* 0x000fc60007ffe0ff */
[----:B------:R-:W-:-:S05]  /*0c60*/  IMAD R13, R13, 0x4, R6 ;  /* 0x000000040d0d7824 */ /* 0x000fca00078e0206 */
[----:B------:R4:W-:Y:S04]  /*0c70*/  STS [R13], RZ ;  /* 0x000000ff0d007388 */ /* 0x0009e80000000800 */
[----:B------:R4:W-:Y:S04]  /*0c80*/  STS [R13+0x4], RZ ;  /* 0x000004ff0d007388 */ /* 0x0009e80000000800 */
[----:B------:R4:W-:Y:S04]  /*0c90*/  STS [R13+0x8], RZ ;  /* 0x000008ff0d007388 */ /* 0x0009e80000000800 */
[----:B------:R4:W-:Y:S04]  /*0ca0*/  STS [R13+0xc], RZ ;  /* 0x00000cff0d007388 */ /* 0x0009e80000000800 */
[----:B------:R4:W-:Y:S04]  /*0cb0*/  STS [R13+0x10], RZ ;  /* 0x000010ff0d007388 */ /* 0x0009e80000000800 */
[----:B------:R4:W-:Y:S04]  /*0cc0*/  STS [R13+0x14], RZ ;  /* 0x000014ff0d007388 */ /* 0x0009e80000000800 */
[----:B------:R4:W-:Y:S04]  /*0cd0*/  STS [R13+0x18], RZ ;  /* 0x000018ff0d007388 */ /* 0x0009e80000000800 */
[----:B------:R4:W-:Y:S02]  /*0ce0*/  STS [R13+0x1c], RZ ;  /* 0x00001cff0d007388 */ /* 0x0009e40000000800 */
.L_x_14:
        /* <DEDUP_REMOVED lines=10> */
[----:B------:R4:W-:Y:S02]  /*0d90*/  STS [R13+0xc], RZ ;  /* 0x00000cff0d007388 */ /* 0x0009e40000000800 */
.L_x_15:
[----:B------:R-:W-:Y:S05]  /*0da0*/  @!P3 BRA `(.L_x_13) ;  /* 0x000000000024b947 */ /* 0x000fea0003800000 */
[----:B------:R-:W4:Y:S01]  /*0db0*/  LDCU UR5, c[0x0][0x3ac] ;  /* 0x00007580ff0577ac */ /* 0x000f220008000800 */
[----:B------:R-:W-:Y:S01]  /*0dc0*/  ISETP.NE.AND P3, PT, R15, 0x1, PT ;  /* 0x000000010f00780c */ /* 0x000fe20003f65270 */
[----:B----4-:R-:W-:-:S04]  /*0dd0*/  IMAD R13, R11, UR5, R10 ;  /* 0x000000050b0d7c24 */ /* 0x010fc8000f8e020a */
[----:B------:R-:W-:-:S05]  /*0de0*/  IMAD R13, R13, 0x4, R6 ;  /* 0x000000040d0d7824 */ /* 0x000fca00078e0206 */
[----:B------:R4:W-:Y:S03]  /*0df0*/  STS [R13], RZ ;  /* 0x000000ff0d007388 */ /* 0x0009e60000000800 */
[----:B------:R-:W-:Y:S05]  /*0e00*/  @!P3 BRA `(.L_x_13) ;  /* 0x00000000000cb947 */ /* 0x000fea0003800000 */
[----:B------:R-:W-:Y:S01]  /*0e10*/  ISETP.NE.AND P3, PT, R15, 0x2, PT ;  /* 0x000000020f00780c */ /* 0x000fe20003f65270 */
[----:B------:R0:W-:-:S12]  /*0e20*/  STS [R13+0x4], RZ ;  /* 0x000004ff0d007388 */ /* 0x0001d80000000800 */
[----:B------:R0:W-:Y:S02]  /*0e30*/  @P3 STS [R13+0x8], RZ ;  /* 0x000008ff0d003388 */ /* 0x0001e40000000800 */
.L_x_13:
[----:B------:R-:W5:Y:S01]  /*0e40*/  LDCU UR5, c[0x0][0x3a4] ;  /* 0x00007480ff0577ac */ /* 0x000f620008000800 */
[C---:B0---4-:R-:W-:Y:S01]  /*0e50*/  LEA R13, R11.reuse, R12, 0x2 ;  /* 0x0000000c0b0d7211 */ /* 0x051fe200078e10ff */
[----:B------:R-:W-:Y:S01]  /*0e60*/  IMAD R14, R11, 0x4, R7 ;  /* 0x000000040b0e7824 */ /* 0x000fe200078e0207 */
[----:B------:R-:W-:Y:S02]  /*0e70*/  MOV R16, 0xff800000 ;  /* 0xff80000000107802 */ /* 0x000fe40000000f00 */
[----:B------:R-:W-:-:S03]  /*0e80*/  IADD3 R11, PT, PT, R5, R11, RZ ;  /* 0x0000000b050b7210 */ /* 0x000fc60007ffe0ff */
[----:B------:R4:W-:Y:S04]  /*0e90*/  STS [R13], R16 ;  /* 0x000000100d007388 */ /* 0x0009e80000000800 */
[----:B------:R4:W-:Y:S01]  /*0ea0*/  STS [R14], RZ ;  /* 0x000000ff0e007388 */ /* 0x0009e20000000800 */
[----:B-----5:R-:W-:-:S04]  /*0eb0*/  MOV R10, UR5 ;  /* 0x00000005000a7c02 */ /* 0x020fc80008000f00 */
[----:B------:R-:W-:-:S13]  /*0ec0*/  ISETP.GE.AND P3, PT, R11, R10, PT ;  /* 0x0000000a0b00720c */ /* 0x000fda0003f66270 */
[----:B----4-:R-:W-:Y:S05]  /*0ed0*/  @!P3 BRA `(.L_x_16) ;  /* 0xfffffff800dcb947 */ /* 0x010fea000383ffff */
[----:B------:R-:W-:Y:S05]  /*0ee0*/  BSYNC.RECONVERGENT B1 ;  /* 0x0000000000017941 */ /* 0x000fea0003800200 */
.L_x_10:
[----:B------:R-:W-:Y:S05]  /*0ef0*/  BRA `(.L_x_1) ;  /* 0x0000000400047947 */ /* 0x000fea0003800000 */
.L_x_9:
[----:B------:R-:W4:Y:S01]  /*0f00*/  I2F.U32.RP R13, R5 ;  /* 0x00000005000d7306 */ /* 0x000f220000209000 */
[----:B------:R-:W-:Y:S01]  /*0f10*/  IADD3 R9, PT, PT, R3, R5, RZ ;  /* 0x0000000503097210 */ /* 0x000fe20007ffe0ff */
[----:B------:R-:W-:Y:S01]  /*0f20*/  BSSY.RECONVERGENT B1, `(.L_x_17) ;  /* 0x0000029000017945 */ /* 0x000fe20003800200 */
[----:B------:R-:W-:Y:S02]  /*0f30*/  ISETP.NE.U32.AND P2, PT, R5, RZ, PT ;  /* 0x000000ff0500720c */ /* 0x000fe40003f45070 */
[CC--:B------:R-:W-:Y:S02]  /*0f40*/  ISETP.GE.AND P0, PT, R9.reuse, R10.reuse, PT ;  /* 0x0000000a0900720c */ /* 0x0c0fe40003f06270 */
[----:B------:R-:W-:Y:S02]  /*0f50*/  VIMNMX R16, PT, PT, R9, R10, !PT ;  /* 0x0000000a09107248 */ /* 0x000fe40007fe0100 */
[----:B------:R-:W-:-:S04]  /*0f60*/  SEL R11, RZ, 0x1, P0 ;  /* 0x00000001ff0b7807 */ /* 0x000fc80000000000 */
[----:B------:R-:W-:Y:S01]  /*0f70*/  IADD3 R16, PT, PT, R16, -R9, -R11 ;  /* 0x8000000910107210 */ /* 0x000fe20007ffe80b */
[----:B----4-:R-:W4:Y:S02]  /*0f80*/  MUFU.RCP R13, R13 ;  /* 0x0000000d000d7308 */ /* 0x010f240000001000 */
[----:B----4-:R-:W-:-:S06]  /*0f90*/  VIADD R14, R13, 0xffffffe ;  /* 0x0ffffffe0d0e7836 */ /* 0x010fcc0000000000 */
[----:B------:R4:W5:Y:S02]  /*0fa0*/  F2I.FTZ.U32.TRUNC.NTZ R15, R14 ;  /* 0x0000000e000f7305 */ /* 0x000964000021f000 */
[----:B----4-:R-:W-:Y:S01]  /*0fb0*/  IMAD.MOV.U32 R14, RZ, RZ, RZ ;  /* 0x000000ffff0e7224 */ /* 0x010fe200078e00ff */
[----:B-----5:R-:W-:-:S05]  /*0fc0*/  IADD3 R18, PT, PT, RZ, -R15, RZ ;  /* 0x8000000fff127210 */ /* 0x020fca0007ffe0ff */
[----:B------:R-:W-:-:S04]  /*0fd0*/  IMAD R17, R18, R5, RZ ;  /* 0x0000000512117224 */ /* 0x000fc800078e02ff */
[----:B------:R-:W-:-:S06]  /*0fe0*/  IMAD.HI.U32 R15, R15, R17, R14 ;  /* 0x000000110f0f7227 */ /* 0x000fcc00078e000e */
[----:B------:R-:W-:-:S05]  /*0ff0*/  IMAD.HI.U32 R14, R15, R16, RZ ;  /* 0x000000100f0e7227 */ /* 0x000fca00078e00ff */
[----:B------:R-:W-:-:S05]  /*1000*/  IADD3 R9, PT, PT, -R14, RZ, RZ ;  /* 0x000000ff0e097210 */ /* 0x000fca0007ffe1ff */
[----:B------:R-:W-:-:S05]  /*1010*/  IMAD R16, R5, R9, R16 ;  /* 0x0000000905107224 */ /* 0x000fca00078e0210 */
[----:B------:R-:W-:-:S13]  /*1020*/  ISETP.GE.U32.AND P0, PT, R16, R5, PT ;  /* 0x000000051000720c */ /* 0x000fda0003f06070 */
[----:B------:R-:W-:Y:S01]  /*1030*/  @P0 IADD3 R16, PT, PT, R16, -R5, RZ ;  /* 0x8000000510100210 */ /* 0x000fe20007ffe0ff */
[----:B------:R-:W-:-:S03]  /*1040*/  @P0 VIADD R14, R14, 0x1 ;  /* 0x000000010e0e0836 */ /* 0x000fc60000000000 */
[----:B------:R-:W-:-:S13]  /*1050*/  ISETP.GE.U32.AND P1, PT, R16, R5, PT ;  /* 0x000000051000720c */ /* 0x000fda0003f26070 */
[----:B------:R-:W-:Y:S02]  /*1060*/  @P1 IADD3 R14, PT, PT, R14, 0x1, RZ ;  /* 0x000000010e0e1810 */ /* 0x000fe40007ffe0ff */
[----:B------:R-:W-:-:S04]  /*1070*/  @!P2 LOP3.LUT R14, RZ, R5, RZ, 0x33, !PT ;  /* 0x00000005ff0ea212 */ /* 0x000fc800078e33ff */
[----:B------:R-:W-:Y:S01]  /*1080*/  IADD3 R9, PT, PT, R11, R14, RZ ;  /* 0x0000000e0b097210 */ /* 0x000fe20007ffe0ff */
[----:B------:R-:W-:-:S03]  /*1090*/  IMAD.MOV.U32 R14, RZ, RZ, R3 ;  /* 0x000000ffff0e7224 */ /* 0x000fc600078e0003 */
[C---:B------:R-:W-:Y:S02]  /*10a0*/  LOP3.LUT R11, R9.reuse, 0x3, RZ, 0xc0, !PT ;  /* 0x00000003090b7812 */ /* 0x040fe400078ec0ff */
[----:B------:R-:W-:Y:S02]  /*10b0*/  ISETP.GE.U32.AND P1, PT, R9, 0x3, PT ;  /* 0x000000030900780c */ /* 0x000fe40003f26070 */
[----:B------:R-:W-:-:S13]  /*10c0*/  ISETP.NE.AND P0, PT, R11, 0x3, PT ;  /* 0x000000030b00780c */ /* 0x000fda0003f05270 */
[----:B------:R-:W-:Y:S05]  /*10d0*/  @!P0 BRA `(.L_x_18) ;  /* 0x0000000000348947 */ /* 0x000fea0003800000 */
[----:B------:R-:W-:Y:S01]  /*10e0*/  IADD3 R9, PT, PT, R9, 0x1, RZ ;  /* 0x0000000109097810 */ /* 0x000fe20007ffe0ff */
[----:B------:R-:W-:Y:S02]  /*10f0*/  HFMA2 R11, -RZ, RZ, 0, 0 ;  /* 0x00000000ff0b7431 */ /* 0x000fe400000001ff */
[----:B------:R-:W-:Y:S01]  /*1100*/  IMAD.MOV.U32 R14, RZ, RZ, R3 ;  /* 0x000000ffff0e7224 */ /* 0x000fe200078e0003 */
[----:B------:R-:W-:Y:S02]  /*1110*/  MOV R18, 0xff800000 ;  /* 0xff80000000127802 */ /* 0x000fe40000000f00 */
[----:B------:R-:W-:-:S07]  /*1120*/  LOP3.LUT R16, R9, 0x3, RZ, 0xc0, !PT ;  /* 0x0000000309107812 */ /* 0x000fce00078ec0ff */
.L_x_19:
[C---:B------:R-:W-:Y:S01]  /*1130*/  LEA R9, R14.reuse, R12, 0x2 ;  /* 0x0000000c0e097211 */ /* 0x040fe200078e10ff */
[----:B------:R-:W-:Y:S01]  /*1140*/  IMAD R13, R14, 0x4, R7 ;  /* 0x000000040e0d7824 */ /* 0x000fe200078e0207 */
[----:B------:R-:W-:Y:S02]  /*1150*/  IADD3 R11, PT, PT, R11, 0x1, RZ ;  /* 0x000000010b0b7810 */ /* 0x000fe40007ffe0ff */
[----:B------:R-:W-:Y:S01]  /*1160*/  IADD3 R14, PT, PT, R5, R14, RZ ;  /* 0x0000000e050e7210 */ /* 0x000fe20007ffe0ff */
[----:B------:R4:W-:Y:S01]  /*1170*/  STS [R9], R18 ;  /* 0x0000001209007388 */ /* 0x0009e20000000800 */
[----:B------:R-:W-:-:S03]  /*1180*/  ISETP.NE.AND P0, PT, R11, R16, PT ;  /* 0x000000100b00720c */ /* 0x000fc60003f05270 */
[----:B------:R4:W-:Y:S10]  /*1190*/  STS [R13], RZ ;  /* 0x000000ff0d007388 */ /* 0x0009f40000000800 */
[----:B----4-:R-:W-:Y:S05]  /*11a0*/  @P0 BRA `(.L_x_19) ;  /* 0xfffffffc00e00947 */ /* 0x010fea000383ffff */
.L_x_18:
[----:B------:R-:W-:Y:S05]  /*11b0*/  BSYNC.RECONVERGENT B1 ;  /* 0x0000000000017941 */ /* 0x000fea0003800200 */
.L_x_17:
[----:B------:R-:W-:Y:S05]  /*11c0*/  @!P1 BRA `(.L_x_1) ;  /* 0x0000000000509947 */ /* 0x000fea0003800000 */
[----:B------:R-:W-:-:S07]  /*11d0*/  IMAD.MOV.U32 R13, RZ, RZ, -0x800000 ;  /* 0xff800000ff0d7424 */ /* 0x000fce00078e00ff */
.L_x_20:
[C---:B0-2-4-:R-:W-:Y:S02]  /*11e0*/  LEA R24, R14.reuse, R12, 0x2 ;  /* 0x0000000c0e187211 */ /* 0x055fe400078e10ff */
[----:B------:R-:W-:Y:S01]  /*11f0*/  LEA R26, R14, R7, 0x2 ;  /* 0x000000070e1a7211 */ /* 0x000fe200078e10ff */
[C---:B------:R-:W-:Y:S02]  /*1200*/  IMAD R14, R5.reuse, 0x4, R14 ;  /* 0x00000004050e7824 */ /* 0x040fe400078e020e */
[C---:B------:R-:W-:Y:S01]  /*1210*/  IMAD R16, R5.reuse, 0x4, R24 ;  /* 0x0000000405107824 */ /* 0x040fe200078e0218 */
[C---:B------:R-:W-:Y:S01]  /*1220*/  LEA R18, R5.reuse, R26, 0x2 ;  /* 0x0000001a05127211 */ /* 0x040fe200078e10ff */
[----:B------:R4:W-:Y:S01]  /*1230*/  STS [R24], R13 ;  /* 0x0000000d18007388 */ /* 0x0009e20000000800 */
[----:B------:R-:W-:Y:S02]  /*1240*/  ISETP.GE.AND P0, PT, R14, R10, PT ;  /* 0x0000000a0e00720c */ /* 0x000fe40003f06270 */
[C---:B---3--:R-:W-:Y:S01]  /*1250*/  LEA R20, R5.reuse, R16, 0x2 ;  /* 0x0000001005147211 */ /* 0x048fe200078e10ff */
[C---:B-1----:R-:W-:Y:S01]  /*1260*/  IMAD R22, R5.reuse, 0x4, R18 ;  /* 0x0000000405167824 */ /* 0x042fe200078e0212 */
[----:B------:R4:W-:Y:S02]  /*1270*/  STS [R26], RZ ;  /* 0x000000ff1a007388 */ /* 0x0009e40000000800 */
[----:B------:R-:W-:-:S02]  /*1280*/  LEA R9, R5, R20, 0x2 ;  /* 0x0000001405097211 */ /* 0x000fc400078e10ff */
[----:B------:R4:W-:Y:S01]  /*1290*/  STS [R16], R13 ;  /* 0x0000000d10007388 */ /* 0x0009e20000000800 */
[----:B------:R-:W-:-:S03]  /*12a0*/  LEA R11, R5, R22, 0x2 ;  /* 0x00000016050b7211 */ /* 0x000fc600078e10ff */
[----:B------:R4:W-:Y:S04]  /*12b0*/  STS [R18], RZ ;  /* 0x000000ff12007388 */ /* 0x0009e80000000800 */
[----:B------:R4:W-:Y:S04]  /*12c0*/  STS [R20], R13 ;  /* 0x0000000d14007388 */ /* 0x0009e80000000800 */
[----:B------:R4:W-:Y:S04]  /*12d0*/  STS [R22], RZ ;  /* 0x000000ff16007388 */ /* 0x0009e80000000800 */
[----:B------:R4:W-:Y:S04]  /*12e0*/  STS [R9], R13 ;  /* 0x0000000d09007388 */ /* 0x0009e80000000800 */
[----:B------:R4:W-:Y:S01]  /*12f0*/  STS [R11], RZ ;  /* 0x000000ff0b007388 */ /* 0x0009e20000000800 */
[----:B------:R-:W-:Y:S05]  /*1300*/  @!P0 BRA `(.L_x_20) ;  /* 0xfffffffc00b48947 */ /* 0x000fea000383ffff */
.L_x_1:
[----:B------:R-:W-:Y:S05]  /*1310*/  BSYNC.RECONVERGENT B0 ;  /* 0x0000000000007941 */ /* 0x000fea0003800200 */
.L_x_0:
[----:B------:R-:W5:Y:S02]  /*1320*/  LDCU UR4, c[0x0][0x3b4] ;  /* 0x00007680ff0477ac */ /* 0x000f640008000800 */
[----:B-----5:R-:W-:-:S09]  /*1330*/  UISETP.GE.AND UP0, UPT, UR4, 0x1, UPT ;  /* 0x000000010400788c */ /* 0x020fd2000bf06270 */
[----:B------:R-:W-:Y:S05]  /*1340*/  BRA.U !UP0, `(.L_x_21) ;  /* 0x0000003108487547 */ /* 0x000fea000b800000 */
[----:B------:R-:W5:Y:S01]  /*1350*/  LDCU.64 UR6, c[0x0][0x3a8] ;  /* 0x00007500ff0677ac */ /* 0x000f620008000a00 */
[----:B----4-:R-:W-:Y:S01]  /*1360*/  HFMA2 R9, -RZ, RZ, 0, 0 ;  /* 0x00000000ff097431 */ /* 0x010fe200000001ff */
[----:B------:R-:W4:Y:S01]  /*1370*/  LDCU UR22, c[0x0][0x3ac] ;  /* 0x00007580ff1677ac */ /* 0x000f220008000800 */
[----:B------:R-:W0:Y:S01]  /*1380*/  LDCU.64 UR10, c[0x0][0x390] ;  /* 0x00007200ff0a77ac */ /* 0x000e220008000a00 */
[----:B------:R-:W0:Y:S01]  /*1390*/  LDCU.64 UR12, c[0x0][0x388] ;  /* 0x00007100ff0c77ac */ /* 0x000e220008000a00 */
[----:B-----5:R-:W-:Y:S02]  /*13a0*/  ULOP3.LUT UR14, UR6, 0x7, URZ, 0xc0, !UPT ;  /* 0x00000007060e7892 */ /* 0x020fe4000f8ec0ff */
[----:B------:R-:W-:Y:S02]  /*13b0*/  ULOP3.LUT UR15, UR6, 0x3, URZ, 0xc0, !UPT ;  /* 0x00000003060f7892 */ /* 0x000fe4000f8ec0ff */
[----:B------:R-:W-:Y:S02]  /*13c0*/  UIADD3 UR18, UPT, UPT, UR7, -0x1, URZ ;  /* 0xffffffff07127890 */ /* 0x000fe4000fffe0ff */
[----:B------:R-:W-:-:S02]  /*13d0*/  ULOP3.LUT UR19, UR7, 0x7, URZ, 0xc0, !UPT ;  /* 0x0000000707137892 */ /* 0x000fc4000f8ec0ff */
[----:B------:R-:W-:Y:S02]  /*13e0*/  ULOP3.LUT UR20, UR7, 0x3, URZ, 0xc0, !UPT ;  /* 0x0000000307147892 */ /* 0x000fe4000f8ec0ff */
[----:B------:R-:W-:Y:S02]  /*13f0*/  ULOP3.LUT UR16, UR7, 0x7ffffff8, URZ, 0xc0, !UPT ;  /* 0x7ffffff807107892 */ /* 0x000fe4000f8ec0ff */
[----:B------:R-:W-:Y:S02]  /*1400*/  ULOP3.LUT UR4, UR7, 0x1, URZ, 0xc0, !UPT ;  /* 0x0000000107047892 */ /* 0x000fe4000f8ec0ff */
[----:B------:R-:W-:Y:S02]  /*1410*/  ULOP3.LUT UR17, UR6, 0x7ffffff8, URZ, 0xc0, !UPT ;  /* 0x7ffffff806117892 */ /* 0x000fe4000f8ec0ff */
[----:B0---4-:R-:W-:-:S12]  /*1420*/  ULOP3.LUT UR5, UR6, 0x1, URZ, 0xc0, !UPT ;  /* 0x0000000106057892 */ /* 0x011fd8000f8ec0ff */
.L_x_61:
[----:B0---4-:R-:W0:Y:S02]  /*1430*/  LDC.64 R10, c[0x0][0x3a8] ;  /* 0x0000ea00ff0a7b82 */ /* 0x011e240000000a00 */
[----:B0-----:R-:W-:-:S04]  /*1440*/  ISETP.GE.AND P0, PT, R11, 0x1, PT ;  /* 0x000000010b00780c */ /* 0x001fc80003f06270 */
[----:B------:R-:W-:-:S13]  /*1450*/  ISETP.GE.OR P0, PT, R3, R10, !P0 ;  /* 0x0000000a0300720c */ /* 0x000fda0004706670 */
[----:B-12---:R-:W-:Y:S05]  /*1460*/  @P0 BRA `(.L_x_22) ;  /* 0x0000000c00140947 */ /* 0x006fea0003800000 */
[----:B------:R-:W-:-:S07]  /*1470*/  MOV R10, R3 ;  /* 0x00000003000a7202 */ /* 0x000fce0000000f00 */
.L_x_29:
[----:B0-----:R-:W0:Y:S01]  /*1480*/  LDCU.64 UR6, c[0x0][0x3a8] ;  /* 0x00007500ff0677ac */ /* 0x001e220008000a00 */
[--C-:B----4-:R-:W-:Y:S02]  /*1490*/  IMAD.MOV.U32 R11, RZ, RZ, R10.reuse ;  /* 0x000000ffff0b7224 */ /* 0x110fe400078e000a */
[----:B-1-3--:R-:W-:Y:S01]  /*14a0*/  IMAD.MOV.U32 R21, RZ, RZ, RZ ;  /* 0x000000ffff157224 */ /* 0x00afe200078e00ff */
[----:B------:R-:W-:Y:S01]  /*14b0*/  UISETP.GE.U32.AND UP0, UPT, UR18, 0x7, UPT ;  /* 0x000000071200788c */ /* 0x000fe2000bf06070 */
[----:B0-----:R-:W-:Y:S01]  /*14c0*/  IMAD R18, R9, UR6, R10 ;  /* 0x0000000609127c24 */ /* 0x001fe2000f8e020a */
[----:B------:R-:W-:Y:S02]  /*14d0*/  MOV R19, UR7 ;  /* 0x0000000700137c02 */ /* 0x000fe40008000f00 */
[----:B------:R-:W-:-:S03]  /*14e0*/  IADD3 R10, PT, PT, R5, R10, RZ ;  /* 0x0000000a050a7210 */ /* 0x000fc60007ffe0ff */
[----:B------:R-:W-:Y:S01]  /*14f0*/  IMAD R20, R18, R19, RZ ;  /* 0x0000001312147224 */ /* 0x000fe200078e02ff */
[----:B------:R-:W-:Y:S01]  /*1500*/  ISETP.GE.AND P0, PT, R10, UR6, PT ;  /* 0x000000060a007c0c */ /* 0x000fe2000bf06270 */
[----:B------:R-:W-:-:S12]  /*1510*/  BRA.U !UP0, `(.L_x_23) ;  /* 0x0000000508287547 */ /* 0x000fd8000b800000 */
[----:B------:R-:W0:Y:S01]  /*1520*/  LDCU UR6, c[0x0][0x3a0] ;  /* 0x00007400ff0677ac */ /* 0x000e220008000800 */
[----:B------:R-:W-:Y:S01]  /*1530*/  HFMA2 R21, -RZ, RZ, 0, 0 ;  /* 0x00000000ff157431 */ /* 0x000fe200000001ff */
[----:B------:R-:W-:Y:S01]  /*1540*/  BSSY.RECONVERGENT B0, `(.L_x_24) ;  /* 0x0000046000007945 */ /* 0x000fe20003800200 */
[----:B--2---:R-:W-:Y:S02]  /*1550*/  SHF.R.S32.HI R23, RZ, 0x1f, R20 ;  /* 0x0000001fff177819 */ /* 0x004fe40000011414 */
[----:B0-----:R-:W-:-:S13]  /*1560*/  ISETP.GE.AND P3, PT, R18, UR6, PT ;  /* 0x0000000612007c0c */ /* 0x001fda000bf66270 */
.L_x_25:
[----:B0-----:R-:W0:Y:S01]  /*1570*/  @!P3 LDC.64 R14, c[0x0][0x388] ;  /* 0x0000e200ff0ebb82 */ /* 0x001e220000000a00 */
[----:B------:R-:W-:Y:S01]  /*1580*/  @!P3 IADD3 R17, PT, PT, R20, R21, RZ ;  /* 0x000000151411b210 */ /* 0x000fe20007ffe0ff */
[----:B------:R-:W-:-:S06]  /*1590*/  IMAD.MOV.U32 R22, RZ, RZ, -0x800000 ;  /* 0xff800000ff167424 */ /* 0x000fcc00078e00ff */
[----:B------:R-:W1:Y:S01]  /*15a0*/  @!P3 LDC.64 R12, c[0x0][0x390] ;  /* 0x0000e400ff0cbb82 */ /* 0x000e620000000a00 */
[----:B------:R-:W-:Y:S01]  /*15b0*/  MOV R24, RZ ;  /* 0x000000ff00187202 */ /* 0x000fe20000000f00 */
[----:B0-----:R-:W-:-:S05]  /*15c0*/  @!P3 IMAD.WIDE R14, R17, 0x4, R14 ;  /* 0x00000004110eb825 */ /* 0x001fca00078e020e */
[----:B------:R0:W2:Y:S01]  /*15d0*/  @!P3 LDG.E R22, desc[UR8][R14.64] ;  /* 0x000000080e16b981 */ /* 0x0000a2000c1e1900 */
[----:B-1----:R-:W-:Y:S01]  /*15e0*/  @!P3 IMAD.WIDE R16, R17, 0x4, R12 ;  /* 0x000000041110b825 */ /* 0x002fe200078e020c */
[----:B------:R-:W-:-:S04]  /*15f0*/  IADD3 R12, P1, PT, R20, R21, RZ ;  /* 0x00000015140c7210 */ /* 0x000fc80007f3e0ff */
[----:B------:R-:W-:Y:S01]  /*1600*/  SHF.L.U32 R26, R12, 0x2, RZ ;  /* 0x000000020c1a7819 */ /* 0x000fe200000006ff */
[----:B------:R-:W-:Y:S01]  /*1610*/  IMAD.X R13, RZ, RZ, R23, P1 ;  /* 0x000000ffff0d7224 */ /* 0x000fe200008e0617 */
[----:B------:R1:W3:Y:S01]  /*1620*/  @!P3 LDG.E R24, desc[UR8][R16.64] ;  /* 0x000000081018b981 */ /* 0x0002e2000c1e1900 */
[----:B------:R-:W-:Y:S02]  /*1630*/  MOV R19, UR22 ;  /* 0x0000001600137c02 */ /* 0x000fe40008000f00 */
[----:B0-----:R-:W-:Y:S02]  /*1640*/  IADD3 R14, P1, PT, R26, UR12, RZ ;  /* 0x0000000c1a0e7c10 */ /* 0x001fe4000ff3e0ff */
[----:B------:R-:W-:Y:S01]  /*1650*/  SHF.L.U64.HI R13, R12, 0x2, R13 ;  /* 0x000000020c0d7819 */ /* 0x000fe2000001020d */
[----:B------:R-:W-:Y:S01]  /*1660*/  IMAD R27, R11, R19, R21 ;  /* 0x000000130b1b7224 */ /* 0x000fe200078e0215 */
[----:B------:R-:W-:Y:S01]  /*1670*/  IADD3 R12, P2, PT, R26, UR10, RZ ;  /* 0x0000000a1a0c7c10 */ /* 0x000fe2000ff5e0ff */
[----:B------:R-:W-:Y:S01]  /*1680*/  IMAD.MOV.U32 R26, RZ, RZ, -0x800000 ;  /* 0xff800000ff1a7424 */ /* 0x000fe200078e00ff */
[----:B------:R-:W-:Y:S01]  /*1690*/  IADD3.X R15, PT, PT, R13, UR13, RZ, P1, !PT ;  /* 0x0000000d0d0f7c10 */ /* 0x000fe20008ffe4ff */
[C---:B-1----:R-:W-:Y:S01]  /*16a0*/  IMAD R17, R27.reuse, 0x4, R2 ;  /* 0x000000041b117824 */ /* 0x042fe200078e0202 */
[----:B------:R-:W-:-:S02]  /*16b0*/  LEA R25, R27, R0, 0x2 ;  /* 0x000000001b197211 */ /* 0x000fc400078e10ff */
[----:B------:R-:W-:Y:S01]  /*16c0*/  MOV R28, RZ ;  /* 0x000000ff001c7202 */ /* 0x000fe20000000f00 */
[----:B------:R-:W4:Y:S01]  /*16d0*/  @!P3 LDG.E R26, desc[UR8][R14.64+0x4] ;  /* 0x000004080e1ab981 */ /* 0x000f22000c1e1900 */
[----:B------:R-:W-:Y:S02]  /*16e0*/  IADD3.X R13, PT, PT, R13, UR11, RZ, P2, !PT ;  /* 0x0000000b0d0d7c10 */ /* 0x000fe400097fe4ff */
[----:B------:R-:W-:Y:S02]  /*16f0*/  MOV R29, 0xff800000 ;  /* 0xff800000001d7802 */ /* 0x000fe40000000f00 */
[----:B------:R-:W-:Y:S01]  /*1700*/  MOV R27, RZ ;  /* 0x000000ff001b7202 */ /* 0x000fe20000000f00 */
[----:B------:R-:W5:Y:S04]  /*1710*/  @!P3 LDG.E R28, desc[UR8][R12.64+0x4] ;  /* 0x000004080c1cb981 */ /* 0x000f68000c1e1900 */
[----:B------:R-:W5:Y:S04]  /*1720*/  @!P3 LDG.E R29, desc[UR8][R14.64+0x8] ;  /* 0x000008080e1db981 */ /* 0x000f68000c1e1900 */
[----:B------:R-:W5:Y:S04]  /*1730*/  @!P3 LDG.E R27, desc[UR8][R12.64+0x8] ;  /* 0x000008080c1bb981 */ /* 0x000f68000c1e1900 */
[----:B--2---:R0:W-:Y:S04]  /*1740*/  STS [R25], R22 ;  /* 0x0000001619007388 */ /* 0x0041e80000000800 */
[----:B---3--:R1:W-:Y:S01]  /*1750*/  STS [R17], R24 ;  /* 0x0000001811007388 */ /* 0x0083e20000000800 */
[----:B0-----:R-:W-:-:S06]  /*1760*/  MOV R22, 0xff800000 ;  /* 0xff80000000167802 */ /* 0x001fcc0000000f00 */
[----:B------:R-:W2:Y:S01]  /*1770*/  @!P3 LDG.E R22, desc[UR8][R14.64+0xc] ;  /* 0x00000c080e16b981 */ /* 0x000ea2000c1e1900 */
[----:B-1----:R-:W-:-:S03]  /*1780*/  IMAD.MOV.U32 R24, RZ, RZ, RZ ;  /* 0x000000ffff187224 */ /* 0x002fc600078e00ff */
[----:B----4-:R0:W-:Y:S04]  /*1790*/  STS [R25+0x4], R26 ;  /* 0x0000041a19007388 */ /* 0x0101e80000000800 */
[----:B------:R-:W3:Y:S01]  /*17a0*/  @!P3 LDG.E R24, desc[UR8][R12.64+0xc] ;  /* 0x00000c080c18b981 */ /* 0x000ee2000c1e1900 */
[----:B0-----:R-:W-:-:S06]  /*17b0*/  MOV R26, 0xff800000 ;  /* 0xff800000001a7802 */ /* 0x001fcc0000000f00 */
[----:B------:R-:W4:Y:S04]  /*17c0*/  @!P3 LDG.E R26, desc[UR8][R14.64+0x10] ;  /* 0x000010080e1ab981 */ /* 0x000f28000c1e1900 */
[----:B-----5:R0:W-:Y:S01]  /*17d0*/  STS [R17+0x4], R28 ;  /* 0x0000041c11007388 */ /* 0x0201e20000000800 */
[----:B------:R-:W-:-:S03]  /*17e0*/  MOV R16, RZ ;  /* 0x000000ff00107202 */ /* 0x000fc60000000f00 */
[----:B------:R1:W-:Y:S04]  /*17f0*/  STS [R25+0x8], R29 ;  /* 0x0000081d19007388 */ /* 0x0003e80000000800 */
[----:B------:R-:W-:Y:S01]  /*1800*/  STS [R17+0x8], R27 ;  /* 0x0000081b11007388 */ /* 0x000fe20000000800 */
[----:B0-----:R-:W-:-:S03]  /*1810*/  IMAD.MOV.U32 R28, RZ, RZ, -0x800000 ;  /* 0xff800000ff1c7424 */ /* 0x001fc600078e00ff */
[----:B------:R-:W5:Y:S01]  /*1820*/  @!P3 LDG.E R16, desc[UR8][R12.64+0x10] ;  /* 0x000010080c10b981 */ /* 0x000f62000c1e1900 */
[----:B-1----:R-:W-:-:S03]  /*1830*/  MOV R29, 0xff800000 ;  /* 0xff800000001d7802 */ /* 0x002fc60000000f00 */
[----:B------:R-:W5:Y:S04]  /*1840*/  @!P3 LDG.E R28, desc[UR8][R14.64+0x14] ;  /* 0x000014080e1cb981 */ /* 0x000f68000c1e1900 */
[----:B------:R-:W5:Y:S04]  /*1850*/  @!P3 LDG.E R29, desc[UR8][R14.64+0x18] ;  /* 0x000018080e1db981 */ /* 0x000f68000c1e1900 */
[----:B--2---:R0:W-:Y:S04]  /*1860*/  STS [R25+0xc], R22 ;  /* 0x00000c1619007388 */ /* 0x0041e80000000800 */
[----:B---3--:R1:W-:Y:S01]  /*1870*/  STS [R17+0xc], R24 ;  /* 0x00000c1811007388 */ /* 0x0083e20000000800 */
[----:B0-----:R-:W-:-:S06]  /*1880*/  IMAD.MOV.U32 R22, RZ, RZ, RZ ;  /* 0x000000ffff167224 */ /* 0x001fcc00078e00ff */
[----:B------:R-:W2:Y:S04]  /*1890*/  @!P3 LDG.E R22, desc[UR8][R12.64+0x18] ;  /* 0x000018080c16b981 */ /* 0x000ea8000c1e1900 */
[----:B----4-:R0:W-:Y:S01]  /*18a0*/  STS [R25+0x10], R26 ;  /* 0x0000101a19007388 */ /* 0x0101e20000000800 */
[----:B-1----:R-:W-:-:S06]  /*18b0*/  MOV R24, 0xff800000 ;  /* 0xff80000000187802 */ /* 0x002fcc0000000f00 */
[----:B------:R-:W3:Y:S01]  /*18c0*/  @!P3 LDG.E R24, desc[UR8][R14.64+0x1c] ;  /* 0x00001c080e18b981 */ /* 0x000ee2000c1e1900 */
[----:B0-----:R-:W-:-:S06]  /*18d0*/  CS2R R26, SRZ ;  /* 0x00000000001a7805 */ /* 0x001fcc000001ff00 */
[----:B------:R-:W4:Y:S04]  /*18e0*/  @!P3 LDG.E R27, desc[UR8][R12.64+0x14] ;  /* 0x000014080c1bb981 */ /* 0x000f28000c1e1900 */
[----:B------:R-:W3:Y:S04]  /*18f0*/  @!P3 LDG.E R26, desc[UR8][R12.64+0x1c] ;  /* 0x00001c080c1ab981 */ /* 0x000ee8000c1e1900 */
[----:B-----5:R0:W-:Y:S04]  /*1900*/  STS [R17+0x10], R16 ;  /* 0x0000101011007388 */ /* 0x0201e80000000800 */
[----:B------:R0:W-:Y:S01]  /*1910*/  STS [R25+0x14], R28 ;  /* 0x0000141c19007388 */ /* 0x0001e20000000800 */
[----:B------:R-:W-:-:S04]  /*1920*/  IADD3 R21, PT, PT, R21, 0x8, RZ ;  /* 0x0000000815157810 */ /* 0x000fc80007ffe0ff */
[----:B------:R-:W-:Y:S01]  /*1930*/  ISETP.NE.AND P1, PT, R21, UR16, PT ;  /* 0x0000001015007c0c */ /* 0x000fe2000bf25270 */
[----:B----4-:R0:W-:Y:S04]  /*1940*/  STS [R17+0x14], R27 ;  /* 0x0000141b11007388 */ /* 0x0101e80000000800 */
[----:B------:R0:W-:Y:S04]  /*1950*/  STS [R25+0x18], R29 ;  /* 0x0000181d19007388 */ /* 0x0001e80000000800 */
[----:B--2---:R0:W-:Y:S04]  /*1960*/  STS [R17+0x18], R22 ;  /* 0x0000181611007388 */ /* 0x0041e80000000800 */
[----:B---3--:R0:W-:Y:S04]  /*1970*/  STS [R25+0x1c], R24 ;  /* 0x00001c1819007388 */ /* 0x0081e80000000800 */
[----:B------:R0:W-:Y:S01]  /*1980*/  STS [R17+0x1c], R26 ;  /* 0x00001c1a11007388 */ /* 0x0001e20000000800 */
[----:B------:R-:W-:Y:S05]  /*1990*/  @P1 BRA `(.L_x_25) ;  /* 0xfffffff800f41947 */ /* 0x000fea000383ffff */
[----:B------:R-:W-:Y:S05]  /*19a0*/  BSYNC.RECONVERGENT B0 ;  /* 0x0000000000007941 */ /* 0x000fea0003800200 */
.L_x_24:
[----:B------:R-:W-:-:S07]  /*19b0*/  MOV R21, UR16 ;  /* 0x0000001000157c02 */ /* 0x000fce0008000f00 */
.L_x_23:
[----:B------:R-:W-:-:S09]  /*19c0*/  UISETP.NE.AND UP0, UPT, UR19, URZ, UPT ;  /* 0x000000ff1300728c */ /* 0x000fd2000bf05270 */
[----:B------:R-:W-:Y:S05]  /*19d0*/  BRA.U !UP0, `(.L_x_26) ;  /* 0x0000000508b47547 */ /* 0x000fea000b800000 */
[----:B------:R-:W-:Y:S02]  /*19e0*/  UIADD3 UR6, UPT, UPT, UR19, -0x1, URZ ;  /* 0xffffffff13067890 */ /* 0x000fe4000fffe0ff */
[----:B------:R-:W-:Y:S02]  /*19f0*/  UISETP.NE.AND UP1, UPT, UR20, URZ, UPT ;  /* 0x000000ff1400728c */ /* 0x000fe4000bf25270 */
[----:B------:R-:W-:-:S09]  /*1a00*/  UISETP.GE.U32.AND UP0, UPT, UR6, 0x3, UPT ;  /* 0x000000030600788c */ /* 0x000fd2000bf06070 */
[----:B------:R-:W-:Y:S05]  /*1a10*/  BRA.U !UP0, `(.L_x_27) ;  /* 0x0000000108c87547 */ /* 0x000fea000b800000 */
[----:B------:R-:W1:Y:S01]  /*1a20*/  LDCU UR6, c[0x0][0x3a0] ;  /* 0x00007400ff0677ac */ /* 0x000e620008000800 */
[----:B0-----:R-:W-:Y:S02]  /*1a30*/  MOV R22, 0xff800000 ;  /* 0xff80000000167802 */ /* 0x001fe40000000f00 */
[----:B-1----:R-:W-:Y:S01]  /*1a40*/  ISETP.GE.AND P3, PT, R18, UR6, PT ;  /* 0x0000000612007c0c */ /* 0x002fe2000bf66270 */
[----:B--2---:R-:W-:Y:S02]  /*1a50*/  HFMA2 R24, -RZ, RZ, 0, 0 ;  /* 0x00000000ff187431 */ /* 0x004fe400000001ff */
[--C-:B------:R-:W-:Y:S01]  /*1a60*/  IMAD R23, R11, R19, R21.reuse ;  /* 0x000000130b177224 */ /* 0x100fe200078e0215 */
[----:B------:R-:W0:Y:S09]  /*1a70*/  LDCU.64 UR6, c[0x0][0x390] ;  /* 0x00007200ff0677ac */ /* 0x000e320008000a00 */
[----:B------:R-:W1:Y:S01]  /*1a80*/  @!P3 LDC.64 R12, c[0x0][0x388] ;  /* 0x0000e200ff0cbb82 */ /* 0x000e620000000a00 */
[----:B------:R-:W-:-:S07]  /*1a90*/  @!P3 IMAD.IADD R15, R20, 0x1, R21 ;  /* 0x00000001140fb824 */ /* 0x000fce00078e0215 */
[----:B------:R-:W2:Y:S01]  /*1aa0*/  @!P3 LDC.64 R16, c[0x0][0x390] ;  /* 0x0000e400ff10bb82 */ /* 0x000ea20000000a00 */
[----:B-1----:R-:W-:-:S05]  /*1ab0*/  @!P3 IMAD.WIDE R12, R15, 0x4, R12 ;  /* 0x000000040f0cb825 */ /* 0x002fca00078e020c */
[----:B------:R1:W3:Y:S01]  /*1ac0*/  @!P3 LDG.E R22, desc[UR8][R12.64] ;  /* 0x000000080c16b981 */ /* 0x0002e2000c1e1900 */
[----:B------:R-:W-:Y:S02]  /*1ad0*/  IMAD R27, R23, 0x4, R0 ;  /* 0x00000004171b7824 */ /* 0x000fe400078e0200 */
[----:B--2---:R-:W-:Y:S02]  /*1ae0*/  @!P3 IMAD.WIDE R16, R15, 0x4, R16 ;  /* 0x000000040f10b825 */ /* 0x004fe400078e0210 */
[----:B------:R-:W2:Y:S03]  /*1af0*/  @!P3 LDC.64 R14, c[0x0][0x388] ;  /* 0x0000e200ff0ebb82 */ /* 0x000ea60000000a00 */
[----:B------:R4:W5:Y:S05]  /*1b00*/  @!P3 LDG.E R24, desc[UR8][R16.64] ;  /* 0x000000081018b981 */ /* 0x00096a000c1e1900 */
[----:B-1----:R-:W1:Y:S08]  /*1b10*/  @!P3 LDC.64 R12, c[0x0][0x388] ;  /* 0x0000e200ff0cbb82 */ /* 0x002e700000000a00 */
[----:B----4-:R-:W4:Y:S01]  /*1b20*/  @!P3 LDC.64 R16, c[0x0][0x388] ;  /* 0x0000e200ff10bb82 */ /* 0x010f220000000a00 */
[----:B------:R-:W-:Y:S01]  /*1b30*/  MOV R26, 0xff800000 ;  /* 0xff800000001a7802 */ /* 0x000fe20000000f00 */
[----:B------:R-:W-:-:S02]  /*1b40*/  IMAD.MOV.U32 R28, RZ, RZ, -0x800000 ;  /* 0xff800000ff1c7424 */ /* 0x000fc400078e00ff */
[----:B------:R-:W-:Y:S01]  /*1b50*/  IMAD.MOV.U32 R29, RZ, RZ, RZ ;  /* 0x000000ffff1d7224 */ /* 0x000fe200078e00ff */
[----:B---3--:R3:W-:Y:S02]  /*1b60*/  STS [R27], R22 ;  /* 0x000000161b007388 */ /* 0x0087e40000000800 */
[----:B---3--:R-:W-:-:S04]  /*1b70*/  IADD3 R22, P1, PT, R20, R21, RZ ;  /* 0x0000001514167210 */ /* 0x008fc80007f3e0ff */
[----:B------:R-:W-:Y:S02]  /*1b80*/  LEA.HI.X.SX32 R25, R20, RZ, 0x1, P1 ;  /* 0x000000ff14197211 */ /* 0x000fe400008f0eff */
[C---:B-1----:R-:W-:Y:S02]  /*1b90*/  @!P3 LEA R12, P2, R22.reuse, R12, 0x2 ;  /* 0x0000000c160cb211 */ /* 0x042fe400078410ff */
[C---:B--2---:R-:W-:Y:S02]  /*1ba0*/  @!P3 LEA R14, P1, R22.reuse, R14, 0x2 ;  /* 0x0000000e160eb211 */ /* 0x044fe400078210ff */
[C-C-:B------:R-:W-:Y:S02]  /*1bb0*/  @!P3 LEA.HI.X R13, R22.reuse, R13, R25.reuse, 0x2, P2 ;  /* 0x0000000d160db211 */ /* 0x140fe400010f1419 */
[C-C-:B------:R-:W-:Y:S02]  /*1bc0*/  @!P3 LEA.HI.X R15, R22.reuse, R15, R25.reuse, 0x2, P1 ;  /* 0x0000000f160fb211 */ /* 0x140fe400008f1419 */
[C---:B----4-:R-:W-:Y:S01]  /*1bd0*/  @!P3 LEA R16, P1, R22.reuse, R16, 0x2 ;  /* 0x000000101610b211 */ /* 0x050fe200078210ff */
[----:B------:R0:W2:Y:S03]  /*1be0*/  @!P3 LDG.E R26, desc[UR8][R12.64+0x4] ;  /* 0x000004080c1ab981 */ /* 0x0000a6000c1e1900 */
[----:B------:R-:W-:-:S02]  /*1bf0*/  @!P3 LEA.HI.X R17, R22, R17, R25, 0x2, P1 ;  /* 0x000000111611b211 */ /* 0x000fc400008f1419 */
[----:B------:R-:W-:-:S03]  /*1c00*/  MOV R27, 0xff800000 ;  /* 0xff800000001b7802 */ /* 0x000fc60000000f00 */
[----:B------:R-:W3:Y:S01]  /*1c10*/  @!P3 LDG.E R28, desc[UR8][R16.64+0xc] ;  /* 0x00000c08101cb981 */ /* 0x000ee2000c1e1900 */
[----:B0-----:R-:W-:-:S03]  /*1c20*/  LEA R12, P1, R22, UR6, 0x2 ;  /* 0x00000006160c7c11 */ /* 0x001fc6000f8210ff */
[----:B------:R0:W4:Y:S01]  /*1c30*/  @!P3 LDG.E R27, desc[UR8][R14.64+0x8] ;  /* 0x000008080e1bb981 */ /* 0x000122000c1e1900 */
[----:B------:R-:W-:Y:S01]  /*1c40*/  LEA.HI.X R13, R22, UR7, R25, 0x2, P1 ;  /* 0x00000007160d7c11 */ /* 0x000fe200088f1419 */
[----:B------:R-:W-:Y:S01]  /*1c50*/  HFMA2 R22, -RZ, RZ, 0, 0 ;  /* 0x00000000ff167431 */ /* 0x000fe200000001ff */
[----:B------:R-:W-:-:S03]  /*1c60*/  MOV R25, RZ ;  /* 0x000000ff00197202 */ /* 0x000fc60000000f00 */
[----:B------:R-:W3:Y:S04]  /*1c70*/  @!P3 LDG.E R29, desc[UR8][R12.64+0xc] ;  /* 0x00000c080c1db981 */ /* 0x000ee8000c1e1900 */
[----:B------:R-:W3:Y:S04]  /*1c80*/  @!P3 LDG.E R25, desc[UR8][R12.64+0x8] ;  /* 0x000008080c19b981 */ /* 0x000ee8000c1e1900 */
[----:B------:R-:W4:Y:S01]  /*1c90*/  @!P3 LDG.E R22, desc[UR8][R12.64+0x4] ;  /* 0x000004080c16b981 */ /* 0x000f22000c1e1900 */
[C---:B0-----:R-:W-:Y:S02]  /*1ca0*/  LEA R14, R23.reuse, R2, 0x2 ;  /* 0x00000002170e7211 */ /* 0x041fe400078e10ff */
[----:B------:R-:W-:-:S03]  /*1cb0*/  LEA R23, R23, R0, 0x2 ;  /* 0x0000000017177211 */ /* 0x000fc600078e10ff */
[----:B-----5:R1:W-:Y:S01]  /*1cc0*/  STS [R14], R24 ;  /* 0x000000180e007388 */ /* 0x0203e20000000800 */
[----:B------:R-:W-:-:S03]  /*1cd0*/  VIADD R21, R21, 0x4 ;  /* 0x0000000415157836 */ /* 0x000fc60000000000 */
[----:B--2---:R1:W-:Y:S04]  /*1ce0*/  STS [R23+0x4], R26 ;  /* 0x0000041a17007388 */ /* 0x0043e80000000800 */
[----:B----4-:R1:W-:Y:S04]  /*1cf0*/  STS [R14+0x4], R22 ;  /* 0x000004160e007388 */ /* 0x0103e80000000800 */
[----:B------:R1:W-:Y:S04]  /*1d00*/  STS [R23+0x8], R27 ;  /* 0x0000081b17007388 */ /* 0x0003e80000000800 */
[----:B---3--:R1:W-:Y:S04]  /*1d10*/  STS [R14+0x8], R25 ;  /* 0x000008190e007388 */ /* 0x0083e80000000800 */
[----:B------:R1:W-:Y:S04]  /*1d20*/  STS [R23+0xc], R28 ;  /* 0x00000c1c17007388 */ /* 0x0003e80000000800 */
[----:B------:R1:W-:Y:S02]  /*1d30*/  STS [R14+0xc], R29 ;  /* 0x00000c1d0e007388 */ /* 0x0003e40000000800 */
.L_x_27:
[----:B------:R-:W-:Y:S05]  /*1d40*/  BRA.U !UP1, `(.L_x_26) ;  /* 0x0000000109d87547 */ /* 0x000fea000b800000 */
[----:B------:R-:W-:Y:S02]  /*1d50*/  UISETP.NE.AND UP1, UPT, UR20, 0x1, UPT ;  /* 0x000000011400788c */ /* 0x000fe4000bf25270 */
[----:B------:R-:W-:-:S07]  /*1d60*/  UISETP.NE.AND UP0, UPT, UR4, URZ, UPT ;  /* 0x000000ff0400728c */ /* 0x000fce000bf05270 */
[----:B------:R-:W-:Y:S05]  /*1d70*/  BRA.U !UP1, `(.L_x_28) ;  /* 0x0000000109847547 */ /* 0x000fea000b800000 */
[----:B------:R-:W3:Y:S02]  /*1d80*/  LDCU UR6, c[0x0][0x3a0] ;  /* 0x00007400ff0677ac */ /* 0x000ee40008000800 */
[----:B---3--:R-:W-:-:S13]  /*1d90*/  ISETP.GE.AND P2, PT, R18, UR6, PT ;  /* 0x0000000612007c0c */ /* 0x008fda000bf46270 */
[----:B------:R-:W3:Y:S01]  /*1da0*/  @!P2 LDC.64 R12, c[0x0][0x388] ;  /* 0x0000e200ff0cab82 */ /* 0x000ee20000000a00 */
[CC--:B012---:R-:W-:Y:S02]  /*1db0*/  @!P2 IADD3 R24, P1, PT, R20.reuse, R21.reuse, RZ ;  /* 0x000000151418a210 */ /* 0x0c7fe40007f3e0ff */
[C---:B------:R-:W-:Y:S02]  /*1dc0*/  @!P2 IADD3 R27, PT, PT, R20.reuse, R21, RZ ;  /* 0x00000015141ba210 */ /* 0x040fe40007ffe0ff */
[----:B------:R-:W-:-:S03]  /*1dd0*/  @!P2 LEA.HI.X.SX32 R25, R20, RZ, 0x1, P1 ;  /* 0x000000ff1419a211 */ /* 0x000fc600008f0eff */
[----:B------:R-:W0:Y:S08]  /*1de0*/  @!P2 LDC.64 R14, c[0x0][0x390] ;  /* 0x0000e400ff0eab82 */ /* 0x000e300000000a00 */
[----:B------:R-:W1:Y:S08]  /*1df0*/  @!P2 LDC.64 R22, c[0x0][0x388] ;  /* 0x0000e200ff16ab82 */ /* 0x000e700000000a00 */
[----:B------:R-:W2:Y:S01]  /*1e00*/  @!P2 LDC.64 R16, c[0x0][0x390] ;  /* 0x0000e400ff10ab82 */ /* 0x000ea20000000a00 */
[----:B---3--:R-:W-:-:S04]  /*1e10*/  @!P2 LEA R12, P3, R24, R12, 0x2 ;  /* 0x0000000c180ca211 */ /* 0x008fc800078610ff */
[----:B------:R-:W-:Y:S02]  /*1e20*/  @!P2 LEA.HI.X R13, R24, R13, R25, 0x2, P3 ;  /* 0x0000000d180da211 */ /* 0x000fe400018f1419 */
[C---:B------:R-:W-:Y:S02]  /*1e30*/  @!P2 IADD3 R25, P3, PT, R20.reuse, R21, RZ ;  /* 0x000000151419a210 */ /* 0x040fe40007f7e0ff */
[----:B------:R-:W-:Y:S02]  /*1e40*/  MOV R24, 0xff800000 ;  /* 0xff80000000187802 */ /* 0x000fe40000000f00 */
[----:B0-----:R-:W-:Y:S02]  /*1e50*/  @!P2 LEA R14, P1, R25, R14, 0x2 ;  /* 0x0000000e190ea211 */ /* 0x001fe400078210ff */
[----:B------:R-:W-:Y:S02]  /*1e60*/  @!P2 LEA.HI.X.SX32 R26, R20, RZ, 0x1, P3 ;  /* 0x000000ff141aa211 */ /* 0x000fe400018f0eff */
[----:B------:R0:W3:Y:S01]  /*1e70*/  @!P2 LDG.E R24, desc[UR8][R12.64+0x4] ;  /* 0x000004080c18a981 */ /* 0x0000e2000c1e1900 */
[----:B-1----:R-:W-:Y:S01]  /*1e80*/  @!P2 IMAD.WIDE R22, R27, 0x4, R22 ;  /* 0x000000041b16a825 */ /* 0x002fe200078e0216 */
[----:B------:R-:W-:-:S03]  /*1e90*/  @!P2 LEA.HI.X R15, R25, R15, R26, 0x2, P1 ;  /* 0x0000000f190fa211 */ /* 0x000fc600008f141a */
[----:B------:R-:W-:Y:S02]  /*1ea0*/  IMAD.MOV.U32 R25, RZ, RZ, -0x800000 ;  /* 0xff800000ff197424 */ /* 0x000fe400078e00ff */
[----:B--2---:R-:W-:Y:S01]  /*1eb0*/  @!P2 IMAD.WIDE R16, R27, 0x4, R16 ;  /* 0x000000041b10a825 */ /* 0x004fe200078e0210 */
[----:B------:R-:W-:-:S03]  /*1ec0*/  CS2R R26, SRZ ;  /* 0x00000000001a7805 */ /* 0x000fc6000001ff00 */
[----:B------:R-:W2:Y:S04]  /*1ed0*/  @!P2 LDG.E R25, desc[UR8][R22.64] ;  /* 0x000000081619a981 */ /* 0x000ea8000c1e1900 */
[----:B------:R-:W4:Y:S04]  /*1ee0*/  @!P2 LDG.E R26, desc[UR8][R16.64] ;  /* 0x00000008101aa981 */ /* 0x000f28000c1e1900 */
[----:B------:R-:W5:Y:S01]  /*1ef0*/  @!P2 LDG.E R27, desc[UR8][R14.64+0x4] ;  /* 0x000004080e1ba981 */ /* 0x000f62000c1e1900 */
[----:B------:R-:W-:Y:S01]  /*1f00*/  IMAD R29, R11, R19, R21 ;  /* 0x000000130b1d7224 */ /* 0x000fe200078e0215 */
[----:B------:R-:W-:-:S04]  /*1f10*/  IADD3 R21, PT, PT, R21, 0x2, RZ ;  /* 0x0000000215157810 */ /* 0x000fc80007ffe0ff */
[C---:B0-----:R-:W-:Y:S02]  /*1f20*/  LEA R12, R29.reuse, R0, 0x2 ;  /* 0x000000001d0c7211 */ /* 0x041fe400078e10ff */
[C---:B------:R-:W-:Y:S01]  /*1f30*/  LEA R13, R29.reuse, R2, 0x2 ;  /* 0x000000021d0d7211 */ /* 0x040fe200078e10ff */
[----:B------:R-:W-:Y:S02]  /*1f40*/  IMAD R29, R29, 0x4, R0 ;  /* 0x000000041d1d7824 */ /* 0x000fe400078e0200 */
[----:B--2---:R0:W-:Y:S04]  /*1f50*/  STS [R12], R25 ;  /* 0x000000190c007388 */ /* 0x0041e80000000800 */
[----:B----4-:R0:W-:Y:S04]  /*1f60*/  STS [R13], R26 ;  /* 0x0000001a0d007388 */ /* 0x0101e80000000800 */
[----:B---3--:R0:W-:Y:S04]  /*1f70*/  STS [R29+0x4], R24 ;  /* 0x000004181d007388 */ /* 0x0081e80000000800 */
[----:B-----5:R0:W-:Y:S02]  /*1f80*/  STS [R13+0x4], R27 ;  /* 0x0000041b0d007388 */ /* 0x0201e40000000800 */
.L_x_28:
[----:B------:R-:W-:Y:S05]  /*1f90*/  BRA.U !UP0, `(.L_x_26) ;  /* 0x0000000108447547 */ /* 0x000fea000b800000 */
[----:B------:R-:W3:Y:S01]  /*1fa0*/  LDCU UR6, c[0x0][0x3a0] ;  /* 0x00007400ff0677ac */ /* 0x000ee20008000800 */
[----:B0-----:R-:W-:Y:S02]  /*1fb0*/  MOV R16, 0xff800000 ;  /* 0xff80000000107802 */ /* 0x001fe40000000f00 */
[----:B---3--:R-:W-:-:S13]  /*1fc0*/  ISETP.GE.AND P1, PT, R18, UR6, PT ;  /* 0x0000000612007c0c */ /* 0x008fda000bf26270 */
[----:B-1----:R-:W0:Y:S01]  /*1fd0*/  @!P1 LDC.64 R14, c[0x0][0x388] ;  /* 0x0000e200ff0e9b82 */ /* 0x002e220000000a00 */
[C---:B------:R-:W-:Y:S01]  /*1fe0*/  @!P1 IADD3 R17, PT, PT, R20.reuse, R21, RZ ;  /* 0x0000001514119210 */ /* 0x040fe20007ffe0ff */
[----:B--2---:R-:W-:-:S06]  /*1ff0*/  @!P1 IMAD.IADD R23, R20, 0x1, R21 ;  /* 0x0000000114179824 */ /* 0x004fcc00078e0215 */
[----:B------:R-:W1:Y:S01]  /*2000*/  @!P1 LDC.64 R12, c[0x0][0x390] ;  /* 0x0000e400ff0c9b82 */ /* 0x000e620000000a00 */
[----:B0-----:R-:W-:-:S04]  /*2010*/  @!P1 IMAD.WIDE R14, R17, 0x4, R14 ;  /* 0x00000004110e9825 */ /* 0x001fc800078e020e */
[----:B------:R-:W-:Y:S01]  /*2020*/  HFMA2 R17, -RZ, RZ, 0, 0 ;  /* 0x00000000ff117431 */ /* 0x000fe200000001ff */
[----:B------:R-:W2:Y:S01]  /*2030*/  @!P1 LDG.E R16, desc[UR8][R14.64] ;  /* 0x000000080e109981 */ /* 0x000ea2000c1e1900 */
[----:B-1----:R-:W-:-:S05]  /*2040*/  @!P1 IMAD.WIDE R12, R23, 0x4, R12 ;  /* 0x00000004170c9825 */ /* 0x002fca00078e020c */
[----:B------:R-:W3:Y:S01]  /*2050*/  @!P1 LDG.E R17, desc[UR8][R12.64] ;  /* 0x000000080c119981 */ /* 0x000ee2000c1e1900 */
[----:B------:R-:W-:-:S04]  /*2060*/  IMAD R19, R11, R19, R21 ;  /* 0x000000130b137224 */ /* 0x000fc800078e0215 */
[C---:B------:R-:W-:Y:S01]  /*2070*/  IMAD R11, R19.reuse, 0x4, R0 ;  /* 0x00000004130b7824 */ /* 0x040fe200078e0200 */
[----:B------:R-:W-:-:S04]  /*2080*/  LEA R18, R19, R2, 0x2 ;  /* 0x0000000213127211 */ /* 0x000fc800078e10ff */
[----:B--2---:R4:W-:Y:S04]  /*2090*/  STS [R11], R16 ;  /* 0x000000100b007388 */ /* 0x0049e80000000800 */
[----:B---3--:R4:W-:Y:S02]  /*20a0*/  STS [R18], R17 ;  /* 0x0000001112007388 */ /* 0x0089e40000000800 */
.L_x_26:
[----:B------:R-:W-:Y:S05]  /*20b0*/  @!P0 BRA `(.L_x_29) ;  /* 0xfffffff000f08947 */ /* 0x000fea000383ffff */
.L_x_22:
[----:B------:R-:W5:Y:S02]  /*20c0*/  LDCU UR6, c[0x0][0x3a4] ;  /* 0x00007480ff0677ac */ /* 0x000f640008000800 */
[----:B-----5:R-:W-:Y:S01]  /*20d0*/  MOV R10, UR6 ;  /* 0x00000006000a7c02 */ /* 0x020fe20008000f00 */
[----:B------:R-:W-:Y:S05]  /*20e0*/  WARPSYNC.ALL ;  /* 0x0000000000007948 */ /* 0x000fea0003800000 */
[----:B------:R-:W-:Y:S01]  /*20f0*/  BAR.SYNC.DEFER_BLOCKING 0x0 ;  /* 0x0000000000007b1d */ /* 0x000fe20000010000 */
[----:B------:R-:W-:-:S13]  /*2100*/  ISETP.GE.AND P0, PT, R3, R10, PT ;  /* 0x0000000a0300720c */ /* 0x000fda0003f06270 */
[----:B------:R-:W-:Y:S05]  /*2110*/  @P0 BRA `(.L_x_30) ;  /* 0x0000002000c40947 */ /* 0x000fea0003800000 */
[----:B0-----:R-:W-:-:S07]  /*2120*/  IMAD.MOV.U32 R12, RZ, RZ, R3 ;  /* 0x000000ffff0c7224 */ /* 0x001fce00078e0003 */
.L_x_60:
[----:B--2---:R-:W2:Y:S01]  /*2130*/  LDCU UR6, c[0x0][0x3ac] ;  /* 0x00007580ff0677ac */ /* 0x004ea20008000800 */
[----:B----4-:R-:W-:Y:S02]  /*2140*/  LEA R11, R12, R7, 0x2 ;  /* 0x000000070c0b7211 */ /* 0x010fe400078e10ff */
[----:B-1----:R-:W-:-:S04]  /*2150*/  MOV R14, 0xff800000 ;  /* 0xff800000000e7802 */ /* 0x002fc80000000f00 */
[----:B------:R-:W0:Y:S01]  /*2160*/  LDS R11, [R11] ;  /* 0x000000000b0b7984 */ /* 0x000e220000000800 */
[----:B--2---:R-:W-:Y:S01]  /*2170*/  IMAD R23, R4, UR6, RZ ;  /* 0x0000000604177c24 */ /* 0x004fe2000f8e02ff */
[----:B------:R-:W1:Y:S04]  /*2180*/  LDCU UR6, c[0x0][0x3a8] ;  /* 0x00007500ff0677ac */ /* 0x000e680008000800 */
[----:B------:R-:W-:-:S05]  /*2190*/  LEA R23, R23, R6, 0x2 ;  /* 0x0000000617177211 */ /* 0x000fca00078e10ff */
[----:B------:R-:W-:-:S06]  /*21a0*/  IMAD R13, R12, 0x4, R23 ;  /* 0x000000040c0d7824 */ /* 0x000fcc00078e0217 */
[----:B------:R-:W2:Y:S01]  /*21b0*/  LDS R13, [R13] ;  /* 0x000000000d0d7984 */ /* 0x000ea20000000800 */
[----:B-1----:R-:W-:-:S04]  /*21c0*/  MOV R15, UR6 ;  /* 0x00000006000f7c02 */ /* 0x002fc80008000f00 */
[----:B------:R-:W-:-:S13]  /*21d0*/  ISETP.GE.AND P0, PT, R15, 0x1, PT ;  /* 0x000000010f00780c */ /* 0x000fda0003f06270 */
[----:B0-----:R-:W-:Y:S05]  /*21e0*/  @!P0 BRA `(.L_x_31) ;  /* 0x0000000800b48947 */ /* 0x001fea0003800000 */
[----:B------:R-:W0:Y:S02]  /*21f0*/  LDCU UR6, c[0x0][0x3ac] ;  /* 0x00007580ff0677ac */ /* 0x000e240008000800 */
[----:B0-----:R-:W-:-:S09]  /*2200*/  UISETP.GE.AND UP0, UPT, UR6, 0x1, UPT ;  /* 0x000000010600788c */ /* 0x001fd2000bf06270 */
[----:B------:R-:W-:Y:S05]  /*2210*/  BRA.U !UP0, `(.L_x_32) ;  /* 0x0000000508cc7547 */ /* 0x000fea000b800000 */
[----:B------:R-:W-:Y:S02]  /*2220*/  HFMA2 R10, -RZ, RZ, 0, 0 ;  /* 0x00000000ff0a7431 */ /* 0x000fe400000001ff */
[----:B------:R-:W-:-:S07]  /*2230*/  IMAD.MOV.U32 R14, RZ, RZ, -0x800000 ;  /* 0xff800000ff0e7424 */ /* 0x000fce00078e00ff */
.L_x_38:
[----:B------:R-:W-:Y:S01]  /*2240*/  UISETP.GE.U32.AND UP0, UPT, UR18, 0x7, UPT ;  /* 0x000000071200788c */ /* 0x000fe2000bf06070 */
[----:B------:R-:W-:Y:S01]  /*2250*/  MOV R19, RZ ;  /* 0x000000ff00137202 */ /* 0x000fe20000000f00 */
[----:B------:R-:W-:-:S07]  /*2260*/  IMAD.MOV.U32 R15, RZ, RZ, RZ ;  /* 0x000000ffff0f7224 */ /* 0x000fce00078e00ff */
[----:B------:R-:W-:Y:S05]  /*2270*/  BRA.U !UP0, `(.L_x_33) ;  /* 0x0000000108987547 */ /* 0x000fea000b800000 */
[----:B------:R-:W0:Y:S01]  /*2280*/  S2R R15, SR_CgaCtaId ;  /* 0x00000000000f7919 */ /* 0x000e220000008800 */
[----:B------:R-:W-:Y:S01]  /*2290*/  MOV R16, 0x400 ;  /* 0x0000040000107802 */ /* 0x000fe20000000f00 */
[----:B------:R-:W1:Y:S01]  /*22a0*/  LDCU UR6, c[0x0][0x3ac] ;  /* 0x00007580ff0677ac */ /* 0x000e620008000800 */
[----:B------:R-:W-:Y:S02]  /*22b0*/  MOV R19, RZ ;  /* 0x000000ff00137202 */ /* 0x000fe40000000f00 */
[----:B0-----:R-:W-:Y:S01]  /*22c0*/  LEA R16, R15, R16, 0x18 ;  /* 0x000000100f107211 */ /* 0x001fe200078ec0ff */
[----:B-1----:R-:W-:-:S07]  /*22d0*/  HFMA2 R15, -RZ, RZ, 0, 0 ;  /* 0x00000000ff0f7431 */ /* 0x002fce00000001ff */
.L_x_34:
[--C-:B------:R-:W-:Y:S02]  /*22e0*/  IMAD R17, R12, UR6, R15.reuse ;  /* 0x000000060c117c24 */ /* 0x100fe4000f8e020f */
[----:B---3--:R-:W-:Y:S01]  /*22f0*/  IMAD R21, R10, UR6, R15 ;  /* 0x000000060a157c24 */ /* 0x008fe2000f8e020f */
[----:B------:R-:W-:Y:S01]  /*2300*/  IADD3 R15, PT, PT, R15, 0x8, RZ ;  /* 0x000000080f0f7810 */ /* 0x000fe20007ffe0ff */
[----:B------:R-:W-:-:S03]  /*2310*/  IMAD R18, R17, 0x4, R16 ;  /* 0x0000000411127824 */ /* 0x000fc600078e0210 */
[----:B------:R-:W-:Y:S02]  /*2320*/  LEA R17, R21, R0, 0x2 ;  /* 0x0000000015117211 */ /* 0x000fe400078e10ff */
[----:B------:R-:W-:Y:S01]  /*2330*/  LDS R20, [R18] ;  /* 0x0000000012147984 */ /* 0x000fe20000000800 */
[----:B------:R-:W-:-:S03]  /*2340*/  ISETP.NE.AND P1, PT, R15, UR16, PT ;  /* 0x000000100f007c0c */ /* 0x000fc6000bf25270 */
[----:B------:R-:W0:Y:S04]  /*2350*/  LDS R21, [R17] ;  /* 0x0000000011157984 */ /* 0x000e280000000800 */
[----:B------:R-:W-:Y:S04]  /*2360*/  LDS R22, [R18+0x4] ;  /* 0x0000040012167984 */ /* 0x000fe80000000800 */
[----:B------:R-:W1:Y:S04]  /*2370*/  LDS R24, [R17+0x4] ;  /* 0x0000040011187984 */ /* 0x000e680000000800 */
[----:B------:R-:W-:Y:S04]  /*2380*/  LDS R26, [R18+0x8] ;  /* 0x00000800121a7984 */ /* 0x000fe80000000800 */
[----:B------:R-:W3:Y:S04]  /*2390*/  LDS R25, [R17+0x8] ;  /* 0x0000080011197984 */ /* 0x000ee80000000800 */
[----:B------:R-:W-:Y:S01]  /*23a0*/  LDS R28, [R17+0x1c] ;  /* 0x00001c00111c7984 */ /* 0x000fe20000000800 */
[----:B0-----:R-:W-:-:S03]  /*23b0*/  FFMA R21, R20, R21, R19 ;  /* 0x0000001514157223 */ /* 0x001fc60000000013 */
[----:B------:R-:W-:Y:S04]  /*23c0*/  LDS R20, [R18+0xc] ;  /* 0x00000c0012147984 */ /* 0x000fe80000000800 */
[----:B------:R-:W0:Y:S01]  /*23d0*/  LDS R19, [R17+0xc] ;  /* 0x00000c0011137984 */ /* 0x000e220000000800 */
[----:B-1----:R-:W-:-:S03]  /*23e0*/  FFMA R21, R22, R24, R21 ;  /* 0x0000001816157223 */ /* 0x002fc60000000015 */
[----:B------:R-:W-:Y:S04]  /*23f0*/  LDS R22, [R18+0x10] ;  /* 0x0000100012167984 */ /* 0x000fe80000000800 */
[----:B------:R-:W-:Y:S01]  /*2400*/  LDS R24, [R18+0x14] ;  /* 0x0000140012187984 */ /* 0x000fe20000000800 */
[----:B---3--:R-:W-:-:S03]  /*2410*/  FFMA R25, R26, R25, R21 ;  /* 0x000000191a197223 */ /* 0x008fc60000000015 */
[----:B------:R-:W1:Y:S04]  /*2420*/  LDS R21, [R17+0x10] ;  /* 0x0000100011157984 */ /* 0x000e680000000800 */
[----:B------:R-:W3:Y:S01]  /*2430*/  LDS R26, [R17+0x14] ;  /* 0x00001400111a7984 */ /* 0x000ee20000000800 */
[----:B0-----:R-:W-:-:S03]  /*2440*/  FFMA R27, R20, R19, R25 ;  /* 0x00000013141b7223 */ /* 0x001fc60000000019 */
[----:B------:R-:W-:Y:S04]  /*2450*/  LDS R20, [R18+0x18] ;  /* 0x0000180012147984 */ /* 0x000fe80000000800 */
[----:B------:R-:W0:Y:S04]  /*2460*/  LDS R25, [R17+0x18] ;  /* 0x0000180011197984 */ /* 0x000e280000000800 */
[----:B------:R-:W4:Y:S01]  /*2470*/  LDS R19, [R18+0x1c] ;  /* 0x00001c0012137984 */ /* 0x000f220000000800 */
[----:B-1----:R-:W-:-:S04]  /*2480*/  FFMA R21, R22, R21, R27 ;  /* 0x0000001516157223 */ /* 0x002fc8000000001b */
[----:B---3--:R-:W-:-:S04]  /*2490*/  FFMA R21, R24, R26, R21 ;  /* 0x0000001a18157223 */ /* 0x008fc80000000015 */
[----:B0-----:R-:W-:-:S04]  /*24a0*/  FFMA R20, R20, R25, R21 ;  /* 0x0000001914147223 */ /* 0x001fc80000000015 */
[----:B----4-:R-:W-:Y:S01]  /*24b0*/  FFMA R19, R19, R28, R20 ;  /* 0x0000001c13137223 */ /* 0x010fe20000000014 */
[----:B------:R-:W-:Y:S06]  /*24c0*/  @P1 BRA `(.L_x_34) ;  /* 0xfffffffc00841947 */ /* 0x000fec000383ffff */
[----:B------:R-:W-:-:S07]  /*24d0*/  IMAD.U32 R15, RZ, RZ, UR16 ;  /* 0x00000010ff0f7e24 */ /* 0x000fce000f8e00ff */
.L_x_33:
[----:B------:R-:W-:-:S09]  /*24e0*/  UISETP.NE.AND UP0, UPT, UR19, URZ, UPT ;  /* 0x000000ff1300728c */ /* 0x000fd2000bf05270 */
[----:B------:R-:W-:Y:S05]  /*24f0*/  BRA.U !UP0, `(.L_x_35) ;  /* 0x0000000108e07547 */ /* 0x000fea000b800000 */
[----:B------:R-:W-:Y:S02]  /*2500*/  UIADD3 UR6, UPT, UPT, UR19, -0x1, URZ ;  /* 0xffffffff13067890 */ /* 0x000fe4000fffe0ff */
[----:B------:R-:W-:Y:S02]  /*2510*/  UISETP.NE.AND UP1, UPT, UR20, URZ, UPT ;  /* 0x000000ff1400728c */ /* 0x000fe4000bf25270 */
[----:B------:R-:W-:-:S09]  /*2520*/  UISETP.GE.U32.AND UP0, UPT, UR6, 0x3, UPT ;  /* 0x000000030600788c */ /* 0x000fd2000bf06070 */
[----:B------:R-:W-:Y:S05]  /*2530*/  BRA.U !UP0, `(.L_x_36) ;  /* 0x0000000108547547 */ /* 0x000fea000b800000 */
[----:B------:R-:W0:Y:S01]  /*2540*/  S2UR UR7, SR_CgaCtaId ;  /* 0x00000000000779c3 */ /* 0x000e220000008800 */
[----:B------:R-:W1:Y:S01]  /*2550*/  LDCU UR21, c[0x0][0x3ac] ;  /* 0x00007580ff1577ac */ /* 0x000e620008000800 */
[----:B------:R-:W-:Y:S01]  /*2560*/  UMOV UR6, 0x400 ;  /* 0x0000040000067882 */ /* 0x000fe20000000000 */
[--C-:B-1----:R-:W-:Y:S02]  /*2570*/  IMAD R16, R12, UR21, R15.reuse ;  /* 0x000000150c107c24 */ /* 0x102fe4000f8e020f */
[----:B------:R-:W-:Y:S01]  /*2580*/  IMAD R17, R10, UR21, R15 ;  /* 0x000000150a117c24 */ /* 0x000fe2000f8e020f */
[----:B------:R-:W-:Y:S01]  /*2590*/  IADD3 R15, PT, PT, R15, 0x4, RZ ;  /* 0x000000040f0f7810 */ /* 0x000fe20007ffe0ff */
[----:B0-----:R-:W-:-:S03]  /*25a0*/  ULEA UR6, UR7, UR6, 0x18 ;  /* 0x0000000607067291 */ /* 0x001fc6000f8ec0ff */
[----:B------:R-:W-:-:S03]  /*25b0*/  LEA R17, R17, R0, 0x2 ;  /* 0x0000000011117211 */ /* 0x000fc600078e10ff */
[----:B------:R-:W-:Y:S02]  /*25c0*/  LEA R16, R16, UR6, 0x2 ;  /* 0x0000000610107c11 */ /* 0x000fe4000f8e10ff */
[----:B---3--:R-:W-:Y:S04]  /*25d0*/  LDS R20, [R17] ;  /* 0x0000000011147984 */ /* 0x008fe80000000800 */
[----:B------:R-:W0:Y:S04]  /*25e0*/  LDS R18, [R16] ;  /* 0x0000000010127984 */ /* 0x000e280000000800 */
[----:B------:R-:W-:Y:S04]  /*25f0*/  LDS R21, [R16+0x4] ;  /* 0x0000040010157984 */ /* 0x000fe80000000800 */
[----:B------:R-:W1:Y:S04]  /*2600*/  LDS R22, [R17+0x4] ;  /* 0x0000040011167984 */ /* 0x000e680000000800 */
[----:B------:R-:W-:Y:S04]  /*2610*/  LDS R25, [R16+0x8] ;  /* 0x0000080010197984 */ /* 0x000fe80000000800 */
[----:B------:R-:W3:Y:S04]  /*2620*/  LDS R24, [R17+0x8] ;  /* 0x0000080011187984 */ /* 0x000ee80000000800 */
[----:B------:R-:W-:Y:S04]  /*2630*/  LDS R27, [R16+0xc] ;  /* 0x00000c00101b7984 */ /* 0x000fe80000000800 */
[----:B------:R-:W4:Y:S01]  /*2640*/  LDS R26, [R17+0xc] ;  /* 0x00000c00111a7984 */ /* 0x000f220000000800 */
[----:B0-----:R-:W-:-:S04]  /*2650*/  FFMA R18, R18, R20, R19 ;  /* 0x0000001412127223 */ /* 0x001fc80000000013 */
[----:B-1----:R-:W-:-:S04]  /*2660*/  FFMA R18, R21, R22, R18 ;  /* 0x0000001615127223 */ /* 0x002fc80000000012 */
[----:B---3--:R-:W-:-:S04]  /*2670*/  FFMA R18, R25, R24, R18 ;  /* 0x0000001819127223 */ /* 0x008fc80000000012 */
[----:B----4-:R-:W-:-:S07]  /*2680*/  FFMA R19, R27, R26, R18 ;  /* 0x0000001a1b137223 */ /* 0x010fce0000000012 */
.L_x_36:
[----:B------:R-:W-:Y:S05]  /*2690*/  BRA.U !UP1, `(.L_x_35) ;  /* 0x0000000109787547 */ /* 0x000fea000b800000 */
[----:B------:R-:W-:Y:S02]  /*26a0*/  UISETP.NE.AND UP0, UPT, UR20, 0x1, UPT ;  /* 0x000000011400788c */ /* 0x000fe4000bf05270 */
[----:B------:R-:W-:-:S07]  /*26b0*/  UISETP.NE.AND UP1, UPT, UR4, URZ, UPT ;  /* 0x000000ff0400728c */ /* 0x000fce000bf25270 */
[----:B------:R-:W-:Y:S05]  /*26c0*/  BRA.U !UP0, `(.L_x_37) ;  /* 0x00000001083c7547 */ /* 0x000fea000b800000 */
[----:B------:R-:W0:Y:S01]  /*26d0*/  S2UR UR7, SR_CgaCtaId ;  /* 0x00000000000779c3 */ /* 0x000e220000008800 */
[----:B------:R-:W1:Y:S01]  /*26e0*/  LDCU UR21, c[0x0][0x3ac] ;  /* 0x00007580ff1577ac */ /* 0x000e620008000800 */
[----:B------:R-:W-:Y:S01]  /*26f0*/  UMOV UR6, 0x400 ;  /* 0x0000040000067882 */ /* 0x000fe20000000000 */
[--C-:B-1----:R-:W-:Y:S02]  /*2700*/  IMAD R16, R12, UR21, R15.reuse ;  /* 0x000000150c107c24 */ /* 0x102fe4000f8e020f */
[----:B------:R-:W-:Y:S01]  /*2710*/  IMAD R17, R10, UR21, R15 ;  /* 0x000000150a117c24 */ /* 0x000fe2000f8e020f */
[----:B------:R-:W-:Y:S01]  /*2720*/  IADD3 R15, PT, PT, R15, 0x2, RZ ;  /* 0x000000020f0f7810 */ /* 0x000fe20007ffe0ff */
[----:B0-----:R-:W-:Y:S02]  /*2730*/  ULEA UR6, UR7, UR6, 0x18 ;  /* 0x0000000607067291 */ /* 0x001fe4000f8ec0ff */
[----:B------:R-:W-:-:S04]  /*2740*/  IMAD R17, R17, 0x4, R0 ;  /* 0x0000000411117824 */ /* 0x000fc800078e0200 */
[----:B------:R-:W-:Y:S01]  /*2750*/  LEA R16, R16, UR6, 0x2 ;  /* 0x0000000610107c11 */ /* 0x000fe2000f8e10ff */
[----:B---3--:R-:W-:Y:S04]  /*2760*/  LDS R20, [R17] ;  /* 0x0000000011147984 */ /* 0x008fe80000000800 */
[----:B------:R-:W0:Y:S04]  /*2770*/  LDS R18, [R16] ;  /* 0x0000000010127984 */ /* 0x000e280000000800 */
[----:B------:R-:W-:Y:S04]  /*2780*/  LDS R21, [R16+0x4] ;  /* 0x0000040010157984 */ /* 0x000fe80000000800 */
[----:B------:R-:W1:Y:S01]  /*2790*/  LDS R22, [R17+0x4] ;  /* 0x0000040011167984 */ /* 0x000e620000000800 */
[----:B0-----:R-:W-:-:S04]  /*27a0*/  FFMA R18, R18, R20, R19 ;  /* 0x0000001412127223 */ /* 0x001fc80000000013 */
[----:B-1----:R-:W-:-:S07]  /*27b0*/  FFMA R19, R21, R22, R18 ;  /* 0x0000001615137223 */ /* 0x002fce0000000012 */
.L_x_37:
[----:B------:R-:W-:Y:S05]  /*27c0*/  BRA.U !UP1, `(.L_x_35) ;  /* 0x00000001092c7547 */ /* 0x000fea000b800000 */
[----:B------:R-:W0:Y:S01]  /*27d0*/  S2UR UR7, SR_CgaCtaId ;  /* 0x00000000000779c3 */ /* 0x000e220000008800 */
[----:B------:R-:W1:Y:S01]  /*27e0*/  LDCU UR21, c[0x0][0x3ac] ;  /* 0x00007580ff1577ac */ /* 0x000e620008000800 */
[----:B------:R-:W-:Y:S01]  /*27f0*/  UMOV UR6, 0x400 ;  /* 0x0000040000067882 */ /* 0x000fe20000000000 */
[--C-:B-1----:R-:W-:Y:S02]  /*2800*/  IMAD R16, R12, UR21, R15.reuse ;  /* 0x000000150c107c24 */ /* 0x102fe4000f8e020f */
[----:B------:R-:W-:Y:S01]  /*2810*/  IMAD R15, R10, UR21, R15 ;  /* 0x000000150a0f7c24 */ /* 0x000fe2000f8e020f */
[----:B0-----:R-:W-:-:S04]  /*2820*/  ULEA UR6, UR7, UR6, 0x18 ;  /* 0x0000000607067291 */ /* 0x001fc8000f8ec0ff */
[----:B------:R-:W-:Y:S02]  /*2830*/  LEA R15, R15, R0, 0x2 ;  /* 0x000000000f0f7211 */ /* 0x000fe400078e10ff */
[----:B------:R-:W-:-:S04]  /*2840*/  LEA R16, R16, UR6, 0x2 ;  /* 0x0000000610107c11 */ /* 0x000fc8000f8e10ff */
[----:B------:R-:W-:Y:S04]  /*2850*/  LDS R15, [R15] ;  /* 0x000000000f0f7984 */ /* 0x000fe80000000800 */
[----:B------:R-:W0:Y:S02]  /*2860*/  LDS R16, [R16] ;  /* 0x0000000010107984 */ /* 0x000e240000000800 */
[----:B0-----:R-:W-:-:S07]  /*2870*/  FFMA R19, R16, R15, R19 ;  /* 0x0000000f10137223 */ /* 0x001fce0000000013 */
.L_x_35:
[----:B------:R-:W0:Y:S01]  /*2880*/  LDCU UR7, c[0x0][0x3a8] ;  /* 0x00007500ff0777ac */ /* 0x000e220008000800 */
[----:B------:R-:W1:Y:S01]  /*2890*/  LDCU UR6, c[0x0][0x3b8] ;  /* 0x00007700ff0677ac */ /* 0x000e620008000800 */
[----:B0-----:R-:W-:-:S04]  /*28a0*/  IMAD.U32 R15, RZ, RZ, UR7 ;  /* 0x00000007ff0f7e24 */ /* 0x001fc8000f8e00ff */
[-C--:B------:R-:W-:Y:S02]  /*28b0*/  IMAD R17, R12, R15.reuse, R10 ;  /* 0x0000000f0c117224 */ /* 0x080fe400078e020a */
[----:B-1----:R-:W-:Y:S01]  /*28c0*/  FMUL R19, R19, UR6 ;  /* 0x0000000613137c20 */ /* 0x002fe20008400000 */
[----:B------:R-:W-:Y:S02]  /*28d0*/  IADD3 R10, PT, PT, R10, 0x1, RZ ;  /* 0x000000010a0a7810 */ /* 0x000fe40007ffe0ff */
[----:B------:R-:W-:Y:S02]  /*28e0*/  LEA R16, R17, R8, 0x2 ;  /* 0x0000000811107211 */ /* 0x000fe400078e10ff */
[----:B------:R-:W-:Y:S02]  /*28f0*/  ISETP.NE.AND P2, PT, R10, R15, PT ;  /* 0x0000000f0a00720c */ /* 0x000fe40003f45270 */
[CC--:B------:R-:W-:Y:S01]  /*2900*/  FSETP.GT.AND P1, PT, R19.reuse, R14.reuse, PT ;  /* 0x0000000e1300720b */ /* 0x0c0fe20003f24000 */
[----:B------:R0:W-:Y:S03]  /*2910*/  STS [R16], R19 ;  /* 0x0000001310007388 */ /* 0x0001e60000000800 */
[----:B------:R-:W-:-:S07]  /*2920*/  FSEL R14, R19, R14, P1 ;  /* 0x0000000e130e7208 */ /* 0x000fce0000800000 */
[----:B0-----:R-:W-:Y:S05]  /*2930*/  @!P2 BRA `(.L_x_31) ;  /* 0x0000000000e0a947 */ /* 0x001fea0003800000 */
[----:B------:R-:W-:Y:S05]  /*2940*/  BRA `(.L_x_38) ;  /* 0xfffffff8003c7947 */ /* 0x000fea000383ffff */
.L_x_32:
[----:B------:R-:W0:Y:S01]  /*2950*/  LDCU UR6, c[0x0][0x3b8] ;  /* 0x00007700ff0677ac */ /* 0x000e220008000800 */
[----:B------:R-:W-:Y:S01]  /*2960*/  ISETP.GE.U32.AND P1, PT, R15, 0x8, PT ;  /* 0x000000080f00780c */ /* 0x000fe20003f26070 */
[----:B------:R-:W-:Y:S01]  /*2970*/  IMAD.MOV.U32 R14, RZ, RZ, -0x800000 ;  /* 0xff800000ff0e7424 */ /* 0x000fe200078e00ff */
[----:B------:R-:W-:Y:S01]  /*2980*/  MOV R10, RZ ;  /* 0x000000ff000a7202 */ /* 0x000fe20000000f00 */
[----:B0-----:R-:W-:-:S10]  /*2990*/  FMUL R16, RZ, UR6 ;  /* 0x00000006ff107c20 */ /* 0x001fd40008400000 */
[----:B------:R-:W-:Y:S05]  /*29a0*/  @!P1 BRA `(.L_x_39) ;  /* 0x0000000000489947 */ /* 0x000fea0003800000 */
[----:B------:R-:W-:Y:S01]  /*29b0*/  MOV R14, 0xff800000 ;  /* 0xff800000000e7802 */ /* 0x000fe20000000f00 */
[----:B------:R-:W-:-:S07]  /*29c0*/  IMAD.MOV.U32 R10, RZ, RZ, RZ ;  /* 0x000000ffff0a7224 */ /* 0x000fce00078e00ff */
.L_x_40:
[----:B0-----:R-:W-:Y:S01]  /*29d0*/  IMAD R17, R12, R15, R10 ;  /* 0x0000000f0c117224 */ /* 0x001fe200078e020a */
[----:B------:R-:W-:Y:S02]  /*29e0*/  IADD3 R10, PT, PT, R10, 0x8, RZ ;  /* 0x000000080a0a7810 */ /* 0x000fe40007ffe0ff */
[----:B------:R-:W-:Y:S02]  /*29f0*/  FSETP.GT.AND P1, PT, R16, R14, PT ;  /* 0x0000000e1000720b */ /* 0x000fe40003f24000 */
[----:B------:R-:W-:Y:S02]  /*2a00*/  LEA R17, R17, R8, 0x2 ;  /* 0x0000000811117211 */ /* 0x000fe400078e10ff */
[----:B------:R-:W-:Y:S02]  /*2a10*/  ISETP.NE.AND P2, PT, R10, UR17, PT ;  /* 0x000000110a007c0c */ /* 0x000fe4000bf45270 */
[----:B------:R-:W-:Y:S01]  /*2a20*/  FSEL R14, R16, R14, P1 ;  /* 0x0000000e100e7208 */ /* 0x000fe20000800000 */
[----:B------:R0:W-:Y:S04]  /*2a30*/  STS [R17], R16 ;  /* 0x0000001011007388 */ /* 0x0001e80000000800 */
[----:B------:R0:W-:Y:S04]  /*2a40*/  STS [R17+0x4], R16 ;  /* 0x0000041011007388 */ /* 0x0001e80000000800 */
[----:B------:R0:W-:Y:S04]  /*2a50*/  STS [R17+0x8], R16 ;  /* 0x0000081011007388 */ /* 0x0001e80000000800 */
[----:B------:R0:W-:Y:S04]  /*2a60*/  STS [R17+0xc], R16 ;  /* 0x00000c1011007388 */ /* 0x0001e80000000800 */
[----:B------:R0:W-:Y:S04]  /*2a70*/  STS [R17+0x10], R16 ;  /* 0x0000101011007388 */ /* 0x0001e80000000800 */
[----:B------:R0:W-:Y:S04]  /*2a80*/  STS [R17+0x14], R16 ;  /* 0x0000141011007388 */ /* 0x0001e80000000800 */
[----:B------:R0:W-:Y:S04]  /*2a90*/  STS [R17+0x18], R16 ;  /* 0x0000181011007388 */ /* 0x0001e80000000800 */
[----:B------:R0:W-:Y:S01]  /*2aa0*/  STS [R17+0x1c], R16 ;  /* 0x00001c1011007388 */ /* 0x0001e20000000800 */
[----:B------:R-:W-:Y:S05]  /*2ab0*/  @P2 BRA `(.L_x_40) ;  /* 0xfffffffc00c42947 */ /* 0x000fea000383ffff */
[----:B------:R-:W-:-:S07]  /*2ac0*/  IMAD.U32 R10, RZ, RZ, UR17 ;  /* 0x00000011ff0a7e24 */ /* 0x000fce000f8e00ff */
.L_x_39:
[----:B------:R-:W-:-:S09]  /*2ad0*/  UISETP.NE.AND UP0, UPT, UR14, URZ, UPT ;  /* 0x000000ff0e00728c */ /* 0x000fd2000bf05270 */
[----:B------:R-:W-:Y:S05]  /*2ae0*/  BRA.U !UP0, `(.L_x_31) ;  /* 0x0000000108747547 */ /* 0x000fea000b800000 */
[----:B------:R-:W-:Y:S02]  /*2af0*/  UIADD3 UR6, UPT, UPT, UR14, -0x1, URZ ;  /* 0xffffffff0e067890 */ /* 0x000fe4000fffe0ff */
[----:B------:R-:W-:Y:S02]  /*2b00*/  UISETP.NE.AND UP1, UPT, UR15, URZ, UPT ;  /* 0x000000ff0f00728c */ /* 0x000fe4000bf25270 */
[----:B------:R-:W-:-:S09]  /*2b10*/  UISETP.GE.U32.AND UP0, UPT, UR6, 0x3, UPT ;  /* 0x000000030600788c */ /* 0x000fd2000bf06070 */
[----:B------:R-:W-:Y:S05]  /*2b20*/  BRA.U !UP0, `(.L_x_41) ;  /* 0x0000000108247547 */ /* 0x000fea000b800000 */
[----:B0-----:R-:W-:Y:S01]  /*2b30*/  IMAD R17, R12, R15, R10 ;  /* 0x0000000f0c117224 */ /* 0x001fe200078e020a */
[----:B------:R-:W-:Y:S02]  /*2b40*/  FSETP.GT.AND P1, PT, R16, R14, PT ;  /* 0x0000000e1000720b */ /* 0x000fe40003f24000 */
[----:B------:R-:W-:Y:S02]  /*2b50*/  IADD3 R10, PT, PT, R10, 0x4, RZ ;  /* 0x000000040a0a7810 */ /* 0x000fe40007ffe0ff */
[----:B------:R-:W-:Y:S02]  /*2b60*/  LEA R17, R17, R8, 0x2 ;  /* 0x0000000811117211 */ /* 0x000fe400078e10ff */
[----:B------:R-:W-:-:S03]  /*2b70*/  FSEL R14, R16, R14, P1 ;  /* 0x0000000e100e7208 */ /* 0x000fc60000800000 */
[----:B------:R1:W-:Y:S04]  /*2b80*/  STS [R17], R16 ;  /* 0x0000001011007388 */ /* 0x0003e80000000800 */
[----:B------:R1:W-:Y:S04]  /*2b90*/  STS [R17+0x4], R16 ;  /* 0x0000041011007388 */ /* 0x0003e80000000800 */
[----:B------:R1:W-:Y:S04]  /*2ba0*/  STS [R17+0x8], R16 ;  /* 0x0000081011007388 */ /* 0x0003e80000000800 */
[----:B------:R1:W-:Y:S02]  /*2bb0*/  STS [R17+0xc], R16 ;  /* 0x00000c1011007388 */ /* 0x0003e40000000800 */
.L_x_41:
[----:B------:R-:W-:Y:S05]  /*2bc0*/  BRA.U !UP1, `(.L_x_31) ;  /* 0x00000001093c7547 */ /* 0x000fea000b800000 */
[----:B------:R-:W-:Y:S01]  /*2bd0*/  UISETP.NE.AND UP0, UPT, UR15, 0x1, UPT ;  /* 0x000000010f00788c */ /* 0x000fe2000bf05270 */
[----:B------:R-:W-:-:S08]  /*2be0*/  ISETP.NE.AND P1, PT, RZ, UR5, PT ;  /* 0x00000005ff007c0c */ /* 0x000fd0000bf25270 */
[----:B------:R-:W-:Y:S05]  /*2bf0*/  BRA.U !UP0, `(.L_x_42) ;  /* 0x00000001081c7547 */ /* 0x000fea000b800000 */
[----:B01----:R-:W-:Y:S01]  /*2c00*/  IMAD R17, R12, R15, R10 ;  /* 0x0000000f0c117224 */ /* 0x003fe200078e020a */
[-C--:B------:R-:W-:Y:S02]  /*2c10*/  FSETP.GT.AND P2, PT, R16, R14.reuse, PT ;  /* 0x0000000e1000720b */ /* 0x080fe40003f44000 */
[----:B------:R-:W-:Y:S01]  /*2c20*/  IADD3 R10, PT, PT, R10, 0x2, RZ ;  /* 0x000000020a0a7810 */ /* 0x000fe20007ffe0ff */
[----:B------:R-:W-:Y:S01]  /*2c30*/  IMAD R17, R17, 0x4, R8 ;  /* 0x0000000411117824 */ /* 0x000fe200078e0208 */
[----:B------:R-:W-:-:S04]  /*2c40*/  FSEL R14, R16, R14, P2 ;  /* 0x0000000e100e7208 */ /* 0x000fc80001000000 */
[----:B------:R4:W-:Y:S04]  /*2c50*/  STS [R17], R16 ;  /* 0x0000001011007388 */ /* 0x0009e80000000800 */
[----:B------:R4:W-:Y:S02]  /*2c60*/  STS [R17+0x4], R16 ;  /* 0x0000041011007388 */ /* 0x0009e40000000800 */
.L_x_42:
[----:B01--4-:R-:W-:Y:S01]  /*2c70*/  @P1 IMAD R17, R12, R15, R10 ;  /* 0x0000000f0c111224 */ /* 0x013fe200078e020a */
[----:B------:R-:W-:-:S04]  /*2c80*/  @P1 FSETP.GT.AND P2, PT, R16, R14, PT ;  /* 0x0000000e1000120b */ /* 0x000fc80003f44000 */
[----:B------:R-:W-:Y:S02]  /*2c90*/  @P1 LEA R17, R17, R8, 0x2 ;  /* 0x0000000811111211 */ /* 0x000fe400078e10ff */
[----:B------:R-:W-:-:S03]  /*2ca0*/  @P1 FSEL R14, R16, R14, P2 ;  /* 0x0000000e100e1208 */ /* 0x000fc60001000000 */
[----:B------:R4:W-:Y:S04]  /*2cb0*/  @P1 STS [R17], R16 ;  /* 0x0000001011001388 */ /* 0x0009e80000000800 */
.L_x_31:
[----:B--2---:R-:W-:Y:S01]  /*2cc0*/  FMNMX R14, R13, R14, !PT ;  /* 0x0000000e0d0e7209 */ /* 0x004fe20007800000 */
[----:B01--4-:R-:W-:Y:S01]  /*2cd0*/  IMAD.MOV.U32 R16, RZ, RZ, RZ ;  /* 0x000000ffff107224 */ /* 0x013fe200078e00ff */
[----:B------:R-:W-:Y:S06]  /*2ce0*/  @!P0 BRA `(.L_x_43) ;  /* 0x0000000800988947 */ /* 0x000fec0003800000 */
[----:B------:R-:W-:Y:S01]  /*2cf0*/  ISETP.GE.U32.AND P1, PT, R15, 0x8, PT ;  /* 0x000000080f00780c */ /* 0x000fe20003f26070 */
[----:B------:R-:W-:Y:S01]  /*2d00*/  HFMA2 R16, -RZ, RZ, 0, 0 ;  /* 0x00000000ff107431 */ /* 0x000fe200000001ff */
[----:B------:R-:W-:-:S11]  /*2d10*/  MOV R10, RZ ;  /* 0x000000ff000a7202 */ /* 0x000fd60000000f00 */
[----:B------:R-:W-:Y:S05]  /*2d20*/  @!P1 BRA `(.L_x_44) ;  /* 0x0000000400409947 */ /* 0x000fea0003800000 */
[----:B------:R-:W-:Y:S01]  /*2d30*/  IMAD.MOV.U32 R16, RZ, RZ, RZ ;  /* 0x000000ffff107224 */ /* 0x000fe200078e00ff */
[----:B------:R-:W-:-:S07]  /*2d40*/  MOV R10, RZ ;  /* 0x000000ff000a7202 */ /* 0x000fce0000000f00 */
.L_x_45:
[----:B--2---:R-:W-:Y:S02]  /*2d50*/  IMAD R17, R12, R15, R10 ;  /* 0x0000000f0c117224 */ /* 0x004fe400078e020a */
[----:B------:R-:W-:-:S03]  /*2d60*/  VIADD R10, R10, 0x8 ;  /* 0x000000080a0a7836 */ /* 0x000fc60000000000 */
[----:B------:R-:W-:-:S05]  /*2d70*/  LEA R17, R17, R8, 0x2 ;  /* 0x0000000811117211 */ /* 0x000fca00078e10ff */
[----:B------:R-:W0:Y:S04]  /*2d80*/  LDS R19, [R17] ;  /* 0x0000000011137984 */ /* 0x000e280000000800 */
[----:B---3--:R-:W1:Y:S04]  /*2d90*/  LDS R20, [R17+0x4] ;  /* 0x0000040011147984 */ /* 0x008e680000000800 */
[----:B------:R-:W2:Y:S04]  /*2da0*/  LDS R25, [R17+0x14] ;  /* 0x0000140011197984 */ /* 0x000ea80000000800 */
[----:B------:R-:W3:Y:S04]  /*2db0*/  LDS R22, [R17+0x8] ;  /* 0x0000080011167984 */ /* 0x000ee80000000800 */
[----:B------:R-:W4:Y:S04]  /*2dc0*/  LDS R29, [R17+0xc] ;  /* 0x00000c00111d7984 */ /* 0x000f280000000800 */
[----:B------:R-:W5:Y:S04]  /*2dd0*/  LDS R27, [R17+0x10] ;  /* 0x00001000111b7984 */ /* 0x000f680000000800 */
[----:B------:R-:W5:Y:S01]  /*2de0*/  LDS R21, [R17+0x1c] ;  /* 0x00001c0011157984 */ /* 0x000f620000000800 */
[----:B0-----:R-:W-:-:S03]  /*2df0*/  FADD R18, -R14, R19 ;  /* 0x000000130e127221 */ /* 0x001fc60000000100 */
[----:B------:R-:W0:Y:S01]  /*2e00*/  LDS R19, [R17+0x18] ;  /* 0x0000180011137984 */ /* 0x000e220000000800 */
[----:B-1----:R-:W-:Y:S01]  /*2e10*/  FADD R20, -R14, R20 ;  /* 0x000000140e147221 */ /* 0x002fe20000000100 */
[----:B------:R-:W-:-:S03]  /*2e20*/  FMUL R18, R18, 1.4426950216293334961 ;  /* 0x3fb8aa3b12127820 */ /* 0x000fc60000400000 */
[----:B------:R-:W-:Y:S01]  /*2e30*/  FMUL R24, R20, 1.4426950216293334961 ;  /* 0x3fb8aa3b14187820 */ /* 0x000fe20000400000 */
[----:B--2---:R-:W-:Y:S01]  /*2e40*/  FADD R25, -R14, R25 ;  /* 0x000000190e197221 */ /* 0x004fe20000000100 */
[----:B------:R-:W-:Y:S01]  /*2e50*/  FSETP.GEU.AND P6, PT, R18, -126, PT ;  /* 0xc2fc00001200780b */ /* 0x000fe20003fce000 */
[----:B---3--:R-:W-:Y:S02]  /*2e60*/  FADD R22, -R14, R22 ;  /* 0x000000160e167221 */ /* 0x008fe40000000100 */
[----:B------:R-:W-:Y:S01]  /*2e70*/  FSETP.GEU.AND P1, PT, R24, -126, PT ;  /* 0xc2fc00001800780b */ /* 0x000fe20003f2e000 */
[----:B------:R-:W-:Y:S01]  /*2e80*/  FMUL R28, R25, 1.4426950216293334961 ;  /* 0x3fb8aa3b191c7820 */ /* 0x000fe20000400000 */
[----:B----4-:R-:W-:Y:S01]  /*2e90*/  FADD R29, -R14, R29 ;  /* 0x0000001d0e1d7221 */ /* 0x010fe20000000100 */
[----:B------:R-:W-:-:S03]  /*2ea0*/  FMUL R20, R22, 1.4426950216293334961 ;  /* 0x3fb8aa3b16147820 */ /* 0x000fc60000400000 */
[----:B------:R-:W-:Y:S01]  /*2eb0*/  FSETP.GEU.AND P5, PT, R28, -126, PT ;  /* 0xc2fc00001c00780b */ /* 0x000fe20003fae000 */
[----:B-----5:R-:W-:Y:S01]  /*2ec0*/  FADD R27, -R14, R27 ;  /* 0x0000001b0e1b7221 */ /* 0x020fe20000000100 */
[----:B------:R-:W-:Y:S01]  /*2ed0*/  FMUL R22, R29, 1.4426950216293334961 ;  /* 0x3fb8aa3b1d167820 */ /* 0x000fe20000400000 */
[----:B------:R-:W-:Y:S01]  /*2ee0*/  FSETP.GEU.AND P2, PT, R20, -126, PT ;  /* 0xc2fc00001400780b */ /* 0x000fe20003f4e000 */
[----:B------:R-:W-:Y:S01]  /*2ef0*/  @!P6 FMUL R18, R18, 0.5 ;  /* 0x3f0000001212e820 */ /* 0x000fe20000400000 */
[----:B------:R-:W-:Y:S01]  /*2f00*/  FADD R25, -R14, R21 ;  /* 0x000000150e197221 */ /* 0x000fe20000000100 */
[----:B------:R-:W-:Y:S01]  /*2f10*/  FMUL R26, R27, 1.4426950216293334961 ;  /* 0x3fb8aa3b1b1a7820 */ /* 0x000fe20000400000 */
[----:B------:R-:W-:Y:S01]  /*2f20*/  @!P1 FMUL R24, R24, 0.5 ;  /* 0x3f00000018189820 */ /* 0x000fe20000400000 */
[----:B------:R-:W-:Y:S02]  /*2f30*/  FSETP.GEU.AND P3, PT, R22, -126, PT ;  /* 0xc2fc00001600780b */ /* 0x000fe40003f6e000 */
[----:B------:R-:W1:Y:S01]  /*2f40*/  MUFU.EX2 R18, R18 ;  /* 0x0000001200127308 */ /* 0x000e620000000800 */
[----:B------:R-:W-:-:S02]  /*2f50*/  FSETP.GEU.AND P4, PT, R26, -126, PT ;  /* 0xc2fc00001a00780b */ /* 0x000fc40003f8e000 */
[----:B------:R-:W-:-:S03]  /*2f60*/  @!P5 FMUL R28, R28, 0.5 ;  /* 0x3f0000001c1cd820 */ /* 0x000fc60000400000 */
[----:B------:R-:W-:Y:S02]  /*2f70*/  @!P2 FMUL R20, R20, 0.5 ;  /* 0x3f0000001414a820 */ /* 0x000fe40000400000 */
[----:B------:R-:W2:Y:S03]  /*2f80*/  MUFU.EX2 R24, R24 ;  /* 0x0000001800187308 */ /* 0x000ea60000000800 */
[----:B------:R-:W-:Y:S01]  /*2f90*/  @!P3 FMUL R22, R22, 0.5 ;  /* 0x3f0000001616b820 */ /* 0x000fe20000400000 */
[----:B0-----:R-:W-:Y:S02]  /*2fa0*/  FADD R19, -R14, R19 ;  /* 0x000000130e137221 */ /* 0x001fe40000000100 */
[----:B------:R-:W-:Y:S02]  /*2fb0*/  @!P4 FMUL R26, R26, 0.5 ;  /* 0x3f0000001a1ac820 */ /* 0x000fe40000400000 */
[----:B------:R-:W0:Y:S01]  /*2fc0*/  MUFU.EX2 R20, R20 ;  /* 0x0000001400147308 */ /* 0x000e220000000800 */
[----:B------:R-:W-:Y:S01]  /*2fd0*/  FMUL R21, R19, 1.4426950216293334961 ;  /* 0x3fb8aa3b13157820 */ /* 0x000fe20000400000 */
[----:B------:R-:W-:Y:S01]  /*2fe0*/  FMUL R19, R25, 1.4426950216293334961 ;  /* 0x3fb8aa3b19137820 */ /* 0x000fe20000400000 */
[----:B-1----:R-:W-:-:S03]  /*2ff0*/  @!P6 FMUL R18, R18, R18 ;  /* 0x000000121212e220 */ /* 0x002fc60000400000 */
[----:B------:R-:W-:Y:S01]  /*3000*/  FSETP.GEU.AND P6, PT, R21, -126, PT ;  /* 0xc2fc00001500780b */ /* 0x000fe20003fce000 */
[----:B------:R-:W-:Y:S01]  /*3010*/  FADD R25, R18, R16 ;  /* 0x0000001012197221 */ /* 0x000fe20000000000 */
[----:B------:R-:W1:Y:S01]  /*3020*/  MUFU.EX2 R22, R22 ;  /* 0x0000001600167308 */ /* 0x000e620000000800 */
[----:B--2---:R-:W-:Y:S01]  /*3030*/  @!P1 FMUL R24, R24, R24 ;  /* 0x0000001818189220 */ /* 0x004fe20000400000 */
[----:B------:R-:W-:Y:S01]  /*3040*/  FSETP.GEU.AND P1, PT, R19, -126, PT ;  /* 0xc2fc00001300780b */ /* 0x000fe20003f2e000 */
[----:B------:R2:W-:Y:S02]  /*3050*/  STS [R17], R18 ;  /* 0x0000001211007388 */ /* 0x0005e40000000800 */
[----:B------:R-:W-:Y:S02]  /*3060*/  FADD R25, R25, R24 ;  /* 0x0000001819197221 */ /* 0x000fe40000000000 */
[----:B------:R2:W-:Y:S01]  /*3070*/  STS [R17+0x4], R24 ;  /* 0x0000041811007388 */ /* 0x0005e20000000800 */
[----:B------:R-:W3:Y:S01]  /*3080*/  MUFU.EX2 R26, R26 ;  /* 0x0000001a001a7308 */ /* 0x000ee20000000800 */
[----:B0-----:R-:W-:-:S02]  /*3090*/  @!P2 FMUL R20, R20, R20 ;  /* 0x000000141414a220 */ /* 0x001fc40000400000 */
[----:B------:R-:W-:Y:S02]  /*30a0*/  @!P6 FMUL R21, R21, 0.5 ;  /* 0x3f0000001515e820 */ /* 0x000fe40000400000 */
[----:B------:R-:W-:Y:S01]  /*30b0*/  FADD R25, R25, R20 ;  /* 0x0000001419197221 */ /* 0x000fe20000000000 */
[----:B------:R2:W-:Y:S01]  /*30c0*/  STS [R17+0x8], R20 ;  /* 0x0000081411007388 */ /* 0x0005e20000000800 */
[----:B------:R-:W-:Y:S01]  /*30d0*/  @!P1 FMUL R19, R19, 0.5 ;  /* 0x3f00000013139820 */ /* 0x000fe20000400000 */
[----:B------:R-:W0:Y:S01]  /*30e0*/  MUFU.EX2 R28, R28 ;  /* 0x0000001c001c7308 */ /* 0x000e220000000800 */
[----:B-1----:R-:W-:-:S04]  /*30f0*/  @!P3 FMUL R22, R22, R22 ;  /* 0x000000161616b220 */ /* 0x002fc80000400000 */
[----:B------:R-:W-:Y:S01]  /*3100*/  FADD R25, R25, R22 ;  /* 0x0000001619197221 */ /* 0x000fe20000000000 */
[----:B------:R2:W-:Y:S02]  /*3110*/  STS [R17+0xc], R22 ;  /* 0x00000c1611007388 */ /* 0x0005e40000000800 */
[----:B------:R-:W1:Y:S01]  /*3120*/  MUFU.EX2 R21, R21 ;  /* 0x0000001500157308 */ /* 0x000e620000000800 */
[----:B---3--:R-:W-:-:S04]  /*3130*/  @!P4 FMUL R26, R26, R26 ;  /* 0x0000001a1a1ac220 */ /* 0x008fc80000400000 */
[----:B------:R-:W-:Y:S01]  /*3140*/  FADD R25, R25, R26 ;  /* 0x0000001a19197221 */ /* 0x000fe20000000000 */
[----:B------:R2:W-:Y:S02]  /*3150*/  STS [R17+0x10], R26 ;  /* 0x0000101a11007388 */ /* 0x0005e40000000800 */
[----:B------:R-:W3:Y:S01]  /*3160*/  MUFU.EX2 R19, R19 ;  /* 0x0000001300137308 */ /* 0x000ee20000000800 */
[----:B0-----:R-:W-:-:S04]  /*3170*/  @!P5 FMUL R28, R28, R28 ;  /* 0x0000001c1c1cd220 */ /* 0x001fc80000400000 */
[----:B------:R-:W-:Y:S01]  /*3180*/  FADD R16, R25, R28 ;  /* 0x0000001c19107221 */ /* 0x000fe20000000000 */
[----:B------:R2:W-:Y:S01]  /*3190*/  STS [R17+0x14], R28 ;  /* 0x0000141c11007388 */ /* 0x0005e20000000800 */
[----:B-1----:R-:W-:-:S04]  /*31a0*/  @!P6 FMUL R21, R21, R21 ;  /* 0x000000151515e220 */ /* 0x002fc80000400000 */
[----:B------:R-:W-:Y:S01]  /*31b0*/  FADD R16, R16, R21 ;  /* 0x0000001510107221 */ /* 0x000fe20000000000 */
[----:B------:R2:W-:Y:S01]  /*31c0*/  STS [R17+0x18], R21 ;  /* 0x0000181511007388 */ /* 0x0005e20000000800 */
[----:B---3--:R-:W-:Y:S01]  /*31d0*/  @!P1 FMUL R19, R19, R19 ;  /* 0x0000001313139220 */ /* 0x008fe20000400000 */
[----:B------:R-:W-:-:S03]  /*31e0*/  ISETP.NE.AND P1, PT, R10, UR17, PT ;  /* 0x000000110a007c0c */ /* 0x000fc6000bf25270 */
[----:B------:R-:W-:Y:S01]  /*31f0*/  FADD R16, R16, R19 ;  /* 0x0000001310107221 */ /* 0x000fe20000000000 */
[----:B------:R2:W-:Y:S09]  /*3200*/  STS [R17+0x1c], R19 ;  /* 0x00001c1311007388 */ /* 0x0005f20000000800 */
[----:B------:R-:W-:Y:S05]  /*3210*/  @P1 BRA `(.L_x_45) ;  /* 0xfffffff800cc1947 */ /* 0x000fea000383ffff */
[----:B------:R-:W-:-:S07]  /*3220*/  MOV R10, UR17 ;  /* 0x00000011000a7c02 */ /* 0x000fce0008000f00 */
.L_x_44:
[----:B------:R-:W-:-:S09]  /*3230*/  UISETP.NE.AND UP0, UPT, UR14, URZ, UPT ;  /* 0x000000ff0e00728c */ /* 0x000fd2000bf05270 */
[----:B------:R-:W-:Y:S05]  /*3240*/  BRA.U !UP0, `(.L_x_43) ;  /* 0x0000000508407547 */ /* 0x000fea000b800000 */
[----:B------:R-:W-:Y:S02]  /*3250*/  UIADD3 UR6, UPT, UPT, UR14, -0x1, URZ ;  /* 0xffffffff0e067890 */ /* 0x000fe4000fffe0ff */
[----:B------:R-:W-:Y:S02]  /*3260*/  UISETP.NE.AND UP1, UPT, UR15, URZ, UPT ;  /* 0x000000ff0f00728c */ /* 0x000fe4000bf25270 */
[----:B------:R-:W-:-:S09]  /*3270*/  UISETP.GE.U32.AND UP0, UPT, UR6, 0x3, UPT ;  /* 0x000000030600788c */ /* 0x000fd2000bf06070 */
[----:B------:R-:W-:Y:S05]  /*3280*/  BRA.U !UP0, `(.L_x_46) ;  /* 0x00000001089c7547 */ /* 0x000fea000b800000 */
[----:B--2---:R-:W-:Y:S02]  /*3290*/  IMAD R17, R12, R15, R10 ;  /* 0x0000000f0c117224 */ /* 0x004fe400078e020a */
[----:B------:R-:W-:-:S03]  /*32a0*/  VIADD R10, R10, 0x4 ;  /* 0x000000040a0a7836 */ /* 0x000fc60000000000 */
[----:B------:R-:W-:-:S05]  /*32b0*/  LEA R17, R17, R8, 0x2 ;  /* 0x0000000811117211 */ /* 0x000fca00078e10ff */
[----:B------:R-:W0:Y:S04]  /*32c0*/  LDS R19, [R17] ;  /* 0x0000000011137984 */ /* 0x000e280000000800 */
[----:B---3--:R-:W1:Y:S04]  /*32d0*/  LDS R21, [R17+0x4] ;  /* 0x0000040011157984 */ /* 0x008e680000000800 */
[----:B------:R-:W2:Y:S04]  /*32e0*/  LDS R25, [R17+0x8] ;  /* 0x0000080011197984 */ /* 0x000ea80000000800 */
[----:B------:R-:W3:Y:S01]  /*32f0*/  LDS R27, [R17+0xc] ;  /* 0x00000c00111b7984 */ /* 0x000ee20000000800 */
[C---:B0-----:R-:W-:Y:S01]  /*3300*/  FADD R19, -R14.reuse, R19 ;  /* 0x000000130e137221 */ /* 0x041fe20000000100 */
[----:B-1----:R-:W-:-:S03]  /*3310*/  FADD R21, -R14, R21 ;  /* 0x000000150e157221 */ /* 0x002fc60000000100 */
[----:B------:R-:W-:Y:S01]  /*3320*/  FMUL R19, R19, 1.4426950216293334961 ;  /* 0x3fb8aa3b13137820 */ /* 0x000fe20000400000 */
[----:B--2---:R-:W-:Y:S01]  /*3330*/  FADD R25, -R14, R25 ;  /* 0x000000190e197221 */ /* 0x004fe20000000100 */
[----:B------:R-:W-:-:S03]  /*3340*/  FMUL R21, R21, 1.4426950216293334961 ;  /* 0x3fb8aa3b15157820 */ /* 0x000fc60000400000 */
[----:B------:R-:W-:Y:S01]  /*3350*/  FSETP.GEU.AND P1, PT, R19, -126, PT ;  /* 0xc2fc00001300780b */ /* 0x000fe20003f2e000 */
[----:B---3--:R-:W-:Y:S01]  /*3360*/  FADD R27, -R14, R27 ;  /* 0x0000001b0e1b7221 */ /* 0x008fe20000000100 */
[----:B------:R-:W-:Y:S01]  /*3370*/  FMUL R25, R25, 1.4426950216293334961 ;  /* 0x3fb8aa3b19197820 */ /* 0x000fe20000400000 */
[----:B------:R-:W-:Y:S02]  /*3380*/  FSETP.GEU.AND P2, PT, R21, -126, PT ;  /* 0xc2fc00001500780b */ /* 0x000fe40003f4e000 */
[----:B------:R-:W-:Y:S02]  /*3390*/  FMUL R27, R27, 1.4426950216293334961 ;  /* 0x3fb8aa3b1b1b7820 */ /* 0x000fe40000400000 */
[----:B------:R-:W-:-:S03]  /*33a0*/  FSETP.GEU.AND P3, PT, R25, -126, PT ;  /* 0xc2fc00001900780b */ /* 0x000fc60003f6e000 */
[----:B------:R-:W-:-:S03]  /*33b0*/  FSETP.GEU.AND P4, PT, R27, -126, PT ;  /* 0xc2fc00001b00780b */ /* 0x000fc60003f8e000 */
[----:B------:R-:W-:-:S03]  /*33c0*/  @!P1 FMUL R19, R19, 0.5 ;  /* 0x3f00000013139820 */ /* 0x000fc60000400000 */
[----:B------:R-:W-:Y:S01]  /*33d0*/  @!P2 FMUL R21, R21, 0.5 ;  /* 0x3f0000001515a820 */ /* 0x000fe20000400000 */
[----:B------:R-:W0:Y:S03]  /*33e0*/  MUFU.EX2 R18, R19 ;  /* 0x0000001300127308 */ /* 0x000e260000000800 */
[----:B------:R-:W-:-:S03]  /*33f0*/  @!P3 FMUL R25, R25, 0.5 ;  /* 0x3f0000001919b820 */ /* 0x000fc60000400000 */
[----:B------:R-:W-:Y:S02]  /*3400*/  @!P4 FMUL R27, R27, 0.5 ;  /* 0x3f0000001b1bc820 */ /* 0x000fe40000400000 */
[----:B------:R-:W1:Y:S08]  /*3410*/  MUFU.EX2 R20, R21 ;  /* 0x0000001500147308 */ /* 0x000e700000000800 */
[----:B------:R-:W2:Y:S01]  /*3420*/  MUFU.EX2 R22, R25 ;  /* 0x0000001900167308 */ /* 0x000ea20000000800 */
[----:B0-----:R-:W-:-:S04]  /*3430*/  @!P1 FMUL R18, R18, R18 ;  /* 0x0000001212129220 */ /* 0x001fc80000400000 */
[----:B------:R-:W-:Y:S01]  /*3440*/  FADD R16, R16, R18 ;  /* 0x0000001210107221 */ /* 0x000fe20000000000 */
[----:B------:R0:W-:Y:S02]  /*3450*/  STS [R17], R18 ;  /* 0x0000001211007388 */ /* 0x0001e40000000800 */
[----:B------:R-:W3:Y:S01]  /*3460*/  MUFU.EX2 R24, R27 ;  /* 0x0000001b00187308 */ /* 0x000ee20000000800 */
[----:B-1----:R-:W-:-:S04]  /*3470*/  @!P2 FMUL R20, R20, R20 ;  /* 0x000000141414a220 */ /* 0x002fc80000400000 */
[----:B------:R-:W-:Y:S01]  /*3480*/  FADD R16, R16, R20 ;  /* 0x0000001410107221 */ /* 0x000fe20000000000 */
[----:B------:R0:W-:Y:S01]  /*3490*/  STS [R17+0x4], R20 ;  /* 0x0000041411007388 */ /* 0x0001e20000000800 */
[----:B--2---:R-:W-:-:S04]  /*34a0*/  @!P3 FMUL R22, R22, R22 ;  /* 0x000000161616b220 */ /* 0x004fc80000400000 */
[----:B------:R-:W-:Y:S01]  /*34b0*/  FADD R16, R16, R22 ;  /* 0x0000001610107221 */ /* 0x000fe20000000000 */
[----:B------:R0:W-:Y:S01]  /*34c0*/  STS [R17+0x8], R22 ;  /* 0x0000081611007388 */ /* 0x0001e20000000800 */
[----:B---3--:R-:W-:-:S04]  /*34d0*/  @!P4 FMUL R24, R24, R24 ;  /* 0x000000181818c220 */ /* 0x008fc80000400000 */
[----:B------:R-:W-:Y:S01]  /*34e0*/  FADD R16, R16, R24 ;  /* 0x0000001810107221 */ /* 0x000fe20000000000 */
[----:B------:R0:W-:Y:S06]  /*34f0*/  STS [R17+0xc], R24 ;  /* 0x00000c1811007388 */ /* 0x0001ec0000000800 */
.L_x_46:
[----:B------:R-:W-:Y:S05]  /*3500*/  BRA.U !UP1, `(.L_x_43) ;  /* 0x0000000109907547 */ /* 0x000fea000b800000 */
[----:B------:R-:W-:Y:S02]  /*3510*/  UISETP.NE.AND UP0, UPT, UR15, 0x1, UPT ;  /* 0x000000010f00788c */ /* 0x000fe4000bf05270 */
[----:B------:R-:W-:-:S07]  /*3520*/  UISETP.NE.AND UP1, UPT, UR5, URZ, UPT ;  /* 0x000000ff0500728c */ /* 0x000fce000bf25270 */
[----:B------:R-:W-:Y:S05]  /*3530*/  BRA.U !UP0, `(.L_x_47) ;  /* 0x0000000108547547 */ /* 0x000fea000b800000 */
[----:B0-2---:R-:W-:Y:S01]  /*3540*/  IMAD R17, R12, R15, R10 ;  /* 0x0000000f0c117224 */ /* 0x005fe200078e020a */
[----:B------:R-:W-:-:S04]  /*3550*/  IADD3 R10, PT, PT, R10, 0x2, RZ ;  /* 0x000000020a0a7810 */ /* 0x000fc80007ffe0ff */
[----:B---3--:R-:W-:-:S05]  /*3560*/  LEA R20, R17, R8, 0x2 ;  /* 0x0000000811147211 */ /* 0x008fca00078e10ff */
[----:B------:R-:W0:Y:S04]  /*3570*/  LDS R17, [R20] ;  /* 0x0000000014117984 */ /* 0x000e280000000800 */
[----:B------:R-:W1:Y:S01]  /*3580*/  LDS R19, [R20+0x4] ;  /* 0x0000040014137984 */ /* 0x000e620000000800 */
[C---:B0-----:R-:W-:Y:S01]  /*3590*/  FADD R17, -R14.reuse, R17 ;  /* 0x000000110e117221 */ /* 0x041fe20000000100 */
[----:B-1----:R-:W-:-:S03]  /*35a0*/  FADD R19, -R14, R19 ;  /* 0x000000130e137221 */ /* 0x002fc60000000100 */
[----:B------:R-:W-:Y:S01]  /*35b0*/  FMUL R17, R17, 1.4426950216293334961 ;  /* 0x3fb8aa3b11117820 */ /* 0x000fe20000400000 */
[----:B------:R-:W-:-:S04]  /*35c0*/  FMUL R18, R19, 1.4426950216293334961 ;  /* 0x3fb8aa3b13127820 */ /* 0x000fc80000400000 */
[----:B------:R-:W-:Y:S02]  /*35d0*/  FSETP.GEU.AND P1, PT, R17, -126, PT ;  /* 0xc2fc00001100780b */ /* 0x000fe40003f2e000 */
[----:B------:R-:W-:-:S11]  /*35e0*/  FSETP.GEU.AND P2, PT, R18, -126, PT ;  /* 0xc2fc00001200780b */ /* 0x000fd60003f4e000 */
[----:B------:R-:W-:Y:S02]  /*35f0*/  @!P1 FMUL R17, R17, 0.5 ;  /* 0x3f00000011119820 */ /* 0x000fe40000400000 */
[----:B------:R-:W-:Y:S02]  /*3600*/  @!P2 FMUL R18, R18, 0.5 ;  /* 0x3f0000001212a820 */ /* 0x000fe40000400000 */
[----:B------:R-:W0:Y:S08]  /*3610*/  MUFU.EX2 R19, R17 ;  /* 0x0000001100137308 */ /* 0x000e300000000800 */
[----:B------:R-:W1:Y:S01]  /*3620*/  MUFU.EX2 R21, R18 ;  /* 0x0000001200157308 */ /* 0x000e620000000800 */
[----:B0-----:R-:W-:-:S04]  /*3630*/  @!P1 FMUL R19, R19, R19 ;  /* 0x0000001313139220 */ /* 0x001fc80000400000 */
[----:B------:R-:W-:Y:S01]  /*3640*/  FADD R16, R16, R19 ;  /* 0x0000001310107221 */ /* 0x000fe20000000000 */
[----:B------:R4:W-:Y:S01]  /*3650*/  STS [R20], R19 ;  /* 0x0000001314007388 */ /* 0x0009e20000000800 */
[----:B-1----:R-:W-:-:S04]  /*3660*/  @!P2 FMUL R21, R21, R21 ;  /* 0x000000151515a220 */ /* 0x002fc80000400000 */
[----:B------:R-:W-:Y:S01]  /*3670*/  FADD R16, R16, R21 ;  /* 0x0000001510107221 */ /* 0x000fe20000000000 */
[----:B------:R4:W-:Y:S06]  /*3680*/  STS [R20+0x4], R21 ;  /* 0x0000041514007388 */ /* 0x0009ec0000000800 */
.L_x_47:
[----:B------:R-:W-:Y:S05]  /*3690*/  BRA.U !UP1, `(.L_x_43) ;  /* 0x00000001092c7547 */ /* 0x000fea000b800000 */
[----:B------:R-:W-:-:S04]  /*36a0*/  IMAD R15, R12, R15, R10 ;  /* 0x0000000f0c0f7224 */ /* 0x000fc800078e020a */
[----:B------:R-:W-:-:S05]  /*36b0*/  IMAD R15, R15, 0x4, R8 ;  /* 0x000000040f0f7824 */ /* 0x000fca00078e0208 */
[----:B0-2---:R-:W0:Y:S02]  /*36c0*/  LDS R17, [R15] ;  /* 0x000000000f117984 */ /* 0x005e240000000800 */
[----:B0-----:R-:W-:-:S04]  /*36d0*/  FADD R17, -R14, R17 ;  /* 0x000000110e117221 */ /* 0x001fc80000000100 */
[----:B------:R-:W-:-:S05]  /*36e0*/  FMUL R17, R17, 1.4426950216293334961 ;  /* 0x3fb8aa3b11117820 */ /* 0x000fca0000400000 */
[----:B------:R-:W-:-:S13]  /*36f0*/  FSETP.GEU.AND P1, PT, R17, -126, PT ;  /* 0xc2fc00001100780b */ /* 0x000fda0003f2e000 */
[----:B------:R-:W-:-:S04]  /*3700*/  @!P1 FMUL R17, R17, 0.5 ;  /* 0x3f00000011119820 */ /* 0x000fc80000400000 */
[----:B------:R-:W0:Y:S02]  /*3710*/  MUFU.EX2 R10, R17 ;  /* 0x00000011000a7308 */ /* 0x000e240000000800 */
[----:B0-----:R-:W-:-:S04]  /*3720*/  @!P1 FMUL R10, R10, R10 ;  /* 0x0000000a0a0a9220 */ /* 0x001fc80000400000 */
[----:B------:R-:W-:Y:S01]  /*3730*/  FADD R16, R16, R10 ;  /* 0x0000000a10107221 */ /* 0x000fe20000000000 */
[----:B------:R1:W-:Y:S06]  /*3740*/  STS [R15], R10 ;  /* 0x0000000a0f007388 */ /* 0x0003ec0000000800 */
.L_x_43:
[----:B------:R-:W-:Y:S01]  /*3750*/  FADD R13, R13, -R14 ;  /* 0x8000000e0d0d7221 */ /* 0x000fe20000000000 */
[----:B------:R-:W5:Y:S03]  /*3760*/  LDC R25, c[0x0][0x3ac] ;  /* 0x0000eb00ff197b82 */ /* 0x000f660000000800 */
[----:B------:R-:W-:-:S05]  /*3770*/  FMUL R13, R13, 1.4426950216293334961 ;  /* 0x3fb8aa3b0d0d7820 */ /* 0x000fca0000400000 */
[----:B------:R-:W-:-:S13]  /*3780*/  FSETP.GEU.AND P1, PT, R13, -126, PT ;  /* 0xc2fc00000d00780b */ /* 0x000fda0003f2e000 */
[----:B------:R-:W-:Y:S01]  /*3790*/  @!P1 FMUL R13, R13, 0.5 ;  /* 0x3f0000000d0d9820 */ /* 0x000fe20000400000 */
[----:B-----5:R-:W-:-:S03]  /*37a0*/  ISETP.GE.AND P2, PT, R25, 0x1, PT ;  /* 0x000000011900780c */ /* 0x020fc60003f46270 */
[----:B-1----:R-:W1:Y:S02]  /*37b0*/  MUFU.EX2 R10, R13 ;  /* 0x0000000d000a7308 */ /* 0x002e640000000800 */
[----:B-1----:R-:W-:-:S04]  /*37c0*/  @!P1 FMUL R10, R10, R10 ;  /* 0x0000000a0a0a9220 */ /* 0x002fc80000400000 */
[----:B------:R-:W-:-:S04]  /*37d0*/  FFMA R16, R11, R10, R16 ;  /* 0x0000000a0b107223 */ /* 0x000fc80000000010 */
[----:B------:R-:W-:Y:S05]  /*37e0*/  @!P2 BRA `(.L_x_48) ;  /* 0x0000000800e4a947 */ /* 0x000fea0003800000 */
[----:B------:R-:W-:Y:S05]  /*37f0*/  @!P0 BRA `(.L_x_49) ;  /* 0x0000000400bc8947 */ /* 0x000fea0003800000 */
[----:B------:R-:W-:-:S07]  /*3800*/  HFMA2 R11, -RZ, RZ, 0, 0 ;  /* 0x00000000ff0b7431 */ /* 0x000fce00000001ff */
.L_x_55:
[----:B0-----:R-:W1:Y:S01]  /*3810*/  LDC R13, c[0x0][0x3a8] ;  /* 0x0000ea00ff0d7b82 */ /* 0x001e620000000800 */
[----:B------:R-:W-:Y:S01]  /*3820*/  MOV R15, RZ ;  /* 0x000000ff000f7202 */ /* 0x000fe20000000f00 */
[----:B0-2---:R-:W-:Y:S01]  /*3830*/  IMAD.MOV.U32 R18, RZ, RZ, RZ ;  /* 0x000000ffff127224 */ /* 0x005fe200078e00ff */
[----:B-1----:R-:W-:-:S13]  /*3840*/  ISETP.GE.U32.AND P0, PT, R13, 0x8, PT ;  /* 0x000000080d00780c */ /* 0x002fda0003f06070 */
[----:B------:R-:W-:Y:S05]  /*3850*/  @!P0 BRA `(.L_x_50) ;  /* 0x0000000000a88947 */ /* 0x000fea0003800000 */
[----:B------:R-:W-:Y:S01]  /*3860*/  HFMA2 R18, -RZ, RZ, 0, 0 ;  /* 0x00000000ff127431 */ /* 0x000fe200000001ff */
[----:B------:R-:W-:-:S07]  /*3870*/  MOV R15, RZ ;  /* 0x000000ff000f7202 */ /* 0x000fce0000000f00 */
.L_x_51:
[----:B------:R-:W0:Y:S01]  /*3880*/  LDC R17, c[0x0][0x3ac] ;  /* 0x0000eb00ff117b82 */ /* 0x000e220000000800 */
[----:B----4-:R-:W-:-:S04]  /*3890*/  IMAD R19, R12, R13, R18 ;  /* 0x0000000d0c137224 */ /* 0x010fc800078e0212 */
[----:B------:R-:W-:-:S05]  /*38a0*/  IMAD R19, R19, 0x4, R8 ;  /* 0x0000000413137824 */ /* 0x000fca00078e0208 */
[----:B---3--:R-:W-:Y:S04]  /*38b0*/  LDS R22, [R19] ;  /* 0x0000000013167984 */ /* 0x008fe80000000800 */
[----:B------:R-:W-:Y:S01]  /*38c0*/  LDS R26, [R19+0x4] ;  /* 0x00000400131a7984 */ /* 0x000fe20000000800 */
[C---:B0-----:R-:W-:Y:S02]  /*38d0*/  IMAD R21, R18.reuse, R17, R11 ;  /* 0x0000001112157224 */ /* 0x041fe400078e020b */
[----:B------:R-:W-:-:S03]  /*38e0*/  VIADD R18, R18, 0x8 ;  /* 0x0000000812127836 */ /* 0x000fc60000000000 */
[----:B------:R-:W-:Y:S02]  /*38f0*/  LEA R24, R21, R2, 0x2 ;  /* 0x0000000215187211 */ /* 0x000fe400078e10ff */
[----:B------:R-:W-:Y:S02]  /*3900*/  ISETP.NE.AND P0, PT, R18, UR17, PT ;  /* 0x0000001112007c0c */ /* 0x000fe4000bf05270 */
[C---:B------:R-:W-:Y:S01]  /*3910*/  LEA R28, R17.reuse, R24, 0x2 ;  /* 0x00000018111c7211 */ /* 0x040fe200078e10ff */
[----:B------:R-:W0:Y:S04]  /*3920*/  LDS R21, [R24] ;  /* 0x0000000018157984 */ /* 0x000e280000000800 */
[----:B------:R-:W1:Y:S01]  /*3930*/  LDS R20, [R28] ;  /* 0x000000001c147984 */ /* 0x000e620000000800 */
[----:B------:R-:W-:-:S03]  /*3940*/  IMAD R25, R17, 0x4, R28 ;  /* 0x0000000411197824 */ /* 0x000fc600078e021c */
[----:B------:R-:W-:Y:S02]  /*3950*/  LDS R24, [R19+0xc] ;  /* 0x00000c0013187984 */ /* 0x000fe40000000800 */
[C---:B------:R-:W-:Y:S01]  /*3960*/  LEA R27, R17.reuse, R25, 0x2 ;  /* 0x00000019111b7211 */ /* 0x040fe200078e10ff */
[----:B0-----:R-:W-:Y:S02]  /*3970*/  FFMA R21, R22, R21, R15 ;  /* 0x0000001516157223 */ /* 0x001fe4000000000f */
[----:B------:R-:W-:Y:S02]  /*3980*/  LDS R15, [R19+0x8] ;  /* 0x00000800130f7984 */ /* 0x000fe40000000800 */
[----:B-1----:R-:W-:Y:S01]  /*3990*/  FFMA R20, R26, R20, R21 ;  /* 0x000000141a147223 */ /* 0x002fe20000000015 */
[----:B------:R-:W-:Y:S01]  /*39a0*/  LEA R26, R17, R27, 0x2 ;  /* 0x0000001b111a7211 */ /* 0x000fe200078e10ff */
[----:B------:R-:W0:Y:S04]  /*39b0*/  LDS R22, [R25] ;  /* 0x0000000019167984 */ /* 0x000e280000000800 */
[----:B------:R-:W1:Y:S01]  /*39c0*/  LDS R21, [R27] ;  /* 0x000000001b157984 */ /* 0x000e620000000800 */
[----:B0-----:R-:W-:-:S03]  /*39d0*/  FFMA R15, R15, R22, R20 ;  /* 0x000000160f0f7223 */ /* 0x001fc60000000014 */
[----:B------:R-:W-:Y:S01]  /*39e0*/  LDS R20, [R19+0x10] ;  /* 0x0000100013147984 */ /* 0x000fe20000000800 */
[----:B-1----:R-:W-:Y:S01]  /*39f0*/  FFMA R21, R24, R21, R15 ;  /* 0x0000001518157223 */ /* 0x002fe2000000000f */
[C---:B------:R-:W-:Y:S02]  /*3a00*/  IMAD R24, R17.reuse, 0x4, R26 ;  /* 0x0000000411187824 */ /* 0x040fe400078e021a */
[----:B------:R-:W0:Y:S03]  /*3a10*/  LDS R22, [R26] ;  /* 0x000000001a167984 */ /* 0x000e260000000800 */
[C---:B------:R-:W-:Y:S01]  /*3a20*/  LEA R28, R17.reuse, R24, 0x2 ;  /* 0x00000018111c7211 */ /* 0x040fe200078e10ff */
[----:B------:R-:W-:Y:S04]  /*3a30*/  LDS R15, [R19+0x14] ;  /* 0x00001400130f7984 */ /* 0x000fe80000000800 */
[----:B------:R-:W1:Y:S01]  /*3a40*/  LDS R24, [R24] ;  /* 0x0000000018187984 */ /* 0x000e620000000800 */
[----:B0-----:R-:W-:Y:S01]  /*3a50*/  FFMA R20, R20, R22, R21 ;  /* 0x0000001614147223 */ /* 0x001fe20000000015 */
[----:B------:R-:W-:-:S02]  /*3a60*/  LEA R21, R17, R28, 0x2 ;  /* 0x0000001c11157211 */ /* 0x000fc400078e10ff */
[----:B------:R-:W-:Y:S04]  /*3a70*/  LDS R22, [R19+0x18] ;  /* 0x0000180013167984 */ /* 0x000fe80000000800 */
[----:B------:R-:W0:Y:S01]  /*3a80*/  LDS R28, [R28] ;  /* 0x000000001c1c7984 */ /* 0x000e220000000800 */
[----:B-1----:R-:W-:-:S03]  /*3a90*/  FFMA R15, R15, R24, R20 ;  /* 0x000000180f0f7223 */ /* 0x002fc60000000014 */
[----:B------:R-:W-:Y:S04]  /*3aa0*/  LDS R17, [R19+0x1c] ;  /* 0x00001c0013117984 */ /* 0x000fe80000000800 */
[----:B------:R-:W1:Y:S01]  /*3ab0*/  LDS R26, [R21] ;  /* 0x00000000151a7984 */ /* 0x000e620000000800 */
[----:B0-----:R-:W-:-:S04]  /*3ac0*/  FFMA R15, R22, R28, R15 ;  /* 0x0000001c160f7223 */ /* 0x001fc8000000000f */
[----:B-1----:R-:W-:Y:S01]  /*3ad0*/  FFMA R15, R17, R26, R15 ;  /* 0x0000001a110f7223 */ /* 0x002fe2000000000f */
[----:B------:R-:W-:Y:S06]  /*3ae0*/  @P0 BRA `(.L_x_51) ;  /* 0xfffffffc00640947 */ /* 0x000fec000383ffff */
[----:B------:R-:W-:-:S07]  /*3af0*/  MOV R18, UR17 ;  /* 0x0000001100127c02 */ /* 0x000fce0008000f00 */
.L_x_50:
[----:B------:R-:W-:-:S09]  /*3b00*/  UISETP.NE.AND UP0, UPT, UR14, URZ, UPT ;  /* 0x000000ff0e00728c */ /* 0x000fd2000bf05270 */
[----:B------:R-:W-:Y:S05]  /*3b10*/  BRA.U !UP0, `(.L_x_52) ;  /* 0x0000000108cc7547 */ /* 0x000fea000b800000 */
[----:B------:R-:W-:Y:S02]  /*3b20*/  UIADD3 UR6, UPT, UPT, UR14, -0x1, URZ ;  /* 0xffffffff0e067890 */ /* 0x000fe4000fffe0ff */
[----:B------:R-:W-:Y:S02]  /*3b30*/  UISETP.NE.AND UP1, UPT, UR15, URZ, UPT ;  /* 0x000000ff0f00728c */ /* 0x000fe4000bf25270 */
[----:B------:R-:W-:-:S09]  /*3b40*/  UISETP.GE.U32.AND UP0, UPT, UR6, 0x3, UPT ;  /* 0x000000030600788c */ /* 0x000fd2000bf06070 */
[----:B------:R-:W-:Y:S05]  /*3b50*/  BRA.U !UP0, `(.L_x_53) ;  /* 0x0000000108547547 */ /* 0x000fea000b800000 */
[----:B------:R-:W0:Y:S01]  /*3b60*/  LDC R17, c[0x0][0x3ac] ;  /* 0x0000eb00ff117b82 */ /* 0x000e220000000800 */
[----:B----4-:R-:W-:-:S05]  /*3b70*/  IMAD R19, R12, R13, R18 ;  /* 0x0000000d0c137224 */ /* 0x010fca00078e0212 */
[----:B------:R-:W-:-:S05]  /*3b80*/  LEA R19, R19, R8, 0x2 ;  /* 0x0000000813137211 */ /* 0x000fca00078e10ff */
[----:B---3--:R-:W-:Y:S04]  /*3b90*/  LDS R22, [R19] ;  /* 0x0000000013167984 */ /* 0x008fe80000000800 */
[----:B------:R-:W-:Y:S04]  /*3ba0*/  LDS R20, [R19+0x4] ;  /* 0x0000040013147984 */ /* 0x000fe80000000800 */
[----:B------:R-:W-:Y:S01]  /*3bb0*/  LDS R28, [R19+0xc] ;  /* 0x00000c00131c7984 */ /* 0x000fe20000000800 */
[C---:B0-----:R-:W-:Y:S01]  /*3bc0*/  IMAD R21, R18.reuse, R17, R11 ;  /* 0x0000001112157224 */ /* 0x041fe200078e020b */
[----:B------:R-:W-:-:S03]  /*3bd0*/  IADD3 R18, PT, PT, R18, 0x4, RZ ;  /* 0x0000000412127810 */ /* 0x000fc60007ffe0ff */
[----:B------:R-:W-:-:S05]  /*3be0*/  IMAD R24, R21, 0x4, R2 ;  /* 0x0000000415187824 */ /* 0x000fca00078e0202 */
[----:B------:R-:W0:Y:S01]  /*3bf0*/  LDS R21, [R24] ;  /* 0x0000000018157984 */ /* 0x000e220000000800 */
[----:B------:R-:W-:Y:S01]  /*3c00*/  LEA R26, R17, R24, 0x2 ;  /* 0x00000018111a7211 */ /* 0x000fe200078e10ff */
[----:B0-----:R-:W-:-:S03]  /*3c10*/  FFMA R21, R22, R21, R15 ;  /* 0x0000001516157223 */ /* 0x001fc6000000000f */
[C---:B------:R-:W-:Y:S01]  /*3c20*/  LEA R22, R17.reuse, R26, 0x2 ;  /* 0x0000001a11167211 */ /* 0x040fe200078e10ff */
[----:B------:R-:W-:Y:S04]  /*3c30*/  LDS R15, [R19+0x8] ;  /* 0x00000800130f7984 */ /* 0x000fe80000000800 */
[----:B------:R-:W0:Y:S01]  /*3c40*/  LDS R26, [R26] ;  /* 0x000000001a1a7984 */ /* 0x000e220000000800 */
[----:B------:R-:W-:-:S03]  /*3c50*/  IMAD R17, R17, 0x4, R22 ;  /* 0x0000000411117824 */ /* 0x000fc600078e0216 */
[----:B------:R-:W1:Y:S04]  /*3c60*/  LDS R22, [R22] ;  /* 0x0000000016167984 */ /* 0x000e680000000800 */
[----:B------:R-:W2:Y:S01]  /*3c70*/  LDS R17, [R17] ;  /* 0x0000000011117984 */ /* 0x000ea20000000800 */
[----:B0-----:R-:W-:-:S04]  /*3c80*/  FFMA R20, R20, R26, R21 ;  /* 0x0000001a14147223 */ /* 0x001fc80000000015 */
[----:B-1----:R-:W-:-:S04]  /*3c90*/  FFMA R15, R15, R22, R20 ;  /* 0x000000160f0f7223 */ /* 0x002fc80000000014 */
[----:B--2---:R-:W-:-:S07]  /*3ca0*/  FFMA R15, R28, R17, R15 ;  /* 0x000000111c0f7223 */ /* 0x004fce000000000f */
.L_x_53:
[----:B------:R-:W-:Y:S05]  /*3cb0*/  BRA.U !UP1, `(.L_x_52) ;  /* 0x0000000109647547 */ /* 0x000fea000b800000 */
[----:B------:R-:W-:Y:S02]  /*3cc0*/  UISETP.NE.AND UP0, UPT, UR15, 0x1, UPT ;  /* 0x000000010f00788c */ /* 0x000fe4000bf05270 */
[----:B------:R-:W-:-:S07]  /*3cd0*/  UISETP.NE.AND UP1, UPT, UR5, URZ, UPT ;  /* 0x000000ff0500728c */ /* 0x000fce000bf25270 */
[----:B------:R-:W-:Y:S05]  /*3ce0*/  BRA.U !UP0, `(.L_x_54) ;  /* 0x0000000108347547 */ /* 0x000fea000b800000 */
[----:B----4-:R-:W0:Y:S01]  /*3cf0*/  LDC R19, c[0x0][0x3ac] ;  /* 0x0000eb00ff137b82 */ /* 0x010e220000000800 */
[----:B------:R-:W-:-:S05]  /*3d00*/  IMAD R17, R12, R13, R18 ;  /* 0x0000000d0c117224 */ /* 0x000fca00078e0212 */
[----:B------:R-:W-:-:S05]  /*3d10*/  LEA R17, R17, R8, 0x2 ;  /* 0x0000000811117211 */ /* 0x000fca00078e10ff */
[----:B---3--:R-:W-:Y:S04]  /*3d20*/  LDS R20, [R17] ;  /* 0x0000000011147984 */ /* 0x008fe80000000800 */
[----:B------:R-:W-:Y:S01]  /*3d30*/  LDS R24, [R17+0x4] ;  /* 0x0000040011187984 */ /* 0x000fe20000000800 */
[C---:B0-----:R-:W-:Y:S01]  /*3d40*/  IMAD R21, R18.reuse, R19, R11 ;  /* 0x0000001312157224 */ /* 0x041fe200078e020b */
[----:B------:R-:W-:-:S03]  /*3d50*/  IADD3 R18, PT, PT, R18, 0x2, RZ ;  /* 0x0000000212127810 */ /* 0x000fc60007ffe0ff */
[----:B------:R-:W-:-:S05]  /*3d60*/  IMAD R22, R21, 0x4, R2 ;  /* 0x0000000415167824 */ /* 0x000fca00078e0202 */
[----:B------:R-:W-:Y:S02]  /*3d70*/  LEA R19, R19, R22, 0x2 ;  /* 0x0000001613137211 */ /* 0x000fe400078e10ff */
[----:B------:R-:W0:Y:S04]  /*3d80*/  LDS R22, [R22] ;  /* 0x0000000016167984 */ /* 0x000e280000000800 */
[----:B------:R-:W1:Y:S01]  /*3d90*/  LDS R19, [R19] ;  /* 0x0000000013137984 */ /* 0x000e620000000800 */
[----:B0-----:R-:W-:-:S04]  /*3da0*/  FFMA R15, R20, R22, R15 ;  /* 0x00000016140f7223 */ /* 0x001fc8000000000f */
[----:B-1----:R-:W-:-:S07]  /*3db0*/  FFMA R15, R24, R19, R15 ;  /* 0x00000013180f7223 */ /* 0x002fce000000000f */
.L_x_54:
[----:B------:R-:W-:Y:S05]  /*3dc0*/  BRA.U !UP1, `(.L_x_52) ;  /* 0x0000000109207547 */ /* 0x000fea000b800000 */
[----:B------:R-:W0:Y:S01]  /*3dd0*/  LDCU UR6, c[0x0][0x3ac] ;  /* 0x00007580ff0677ac */ /* 0x000e220008000800 */
[----:B------:R-:W-:-:S04]  /*3de0*/  IMAD R13, R12, R13, R18 ;  /* 0x0000000d0c0d7224 */ /* 0x000fc800078e0212 */
[----:B------:R-:W-:Y:S02]  /*3df0*/  IMAD R13, R13, 0x4, R8 ;  /* 0x000000040d0d7824 */ /* 0x000fe400078e0208 */
[----:B0-----:R-:W-:-:S03]  /*3e00*/  IMAD R17, R18, UR6, R11 ;  /* 0x0000000612117c24 */ /* 0x001fc6000f8e020b */
[----:B------:R-:W-:Y:S02]  /*3e10*/  LDS R18, [R13] ;  /* 0x000000000d127984 */ /* 0x000fe40000000800 */
[----:B------:R-:W-:-:S06]  /*3e20*/  LEA R17, R17, R2, 0x2 ;  /* 0x0000000211117211 */ /* 0x000fcc00078e10ff */
[----:B------:R-:W0:Y:S02]  /*3e30*/  LDS R17, [R17] ;  /* 0x0000000011117984 */ /* 0x000e240000000800 */
[----:B0-----:R-:W-:-:S07]  /*3e40*/  FFMA R15, R18, R17, R15 ;  /* 0x00000011120f7223 */ /* 0x001fce000000000f */
.L_x_52:
[----:B------:R-:W0:Y:S02]  /*3e50*/  LDCU UR6, c[0x0][0x3ac] ;  /* 0x00007580ff0677ac */ /* 0x000e240008000800 */
[----:B0-----:R-:W-:Y:S02]  /*3e60*/  IMAD R13, R12, UR6, R11 ;  /* 0x000000060c0d7c24 */ /* 0x001fe4000f8e020b */
[----:B------:R-:W-:-:S03]  /*3e70*/  VIADD R11, R11, 0x1 ;  /* 0x000000010b0b7836 */ /* 0x000fc60000000000 */
[----:B------:R-:W-:Y:S02]  /*3e80*/  LEA R13, R13, R6, 0x2 ;  /* 0x000000060d0d7211 */ /* 0x000fe400078e10ff */
[----:B------:R-:W-:-:S03]  /*3e90*/  ISETP.NE.AND P0, PT, R11, UR6, PT ;  /* 0x000000060b007c0c */ /* 0x000fc6000bf05270 */
[----:B------:R-:W0:Y:S02]  /*3ea0*/  LDS R17, [R13] ;  /* 0x000000000d117984 */ /* 0x000e240000000800 */
[----:B0-----:R-:W-:-:S05]  /*3eb0*/  FFMA R18, R10, R17, R15 ;  /* 0x000000110a127223 */ /* 0x001fca000000000f */
[----:B------:R0:W-:Y:S03]  /*3ec0*/  STS [R13], R18 ;  /* 0x000000120d007388 */ /* 0x0001e60000000800 */
[----:B------:R-:W-:Y:S05]  /*3ed0*/  @!P0 BRA `(.L_x_48) ;  /* 0x0000000400288947 */ /* 0x000fea0003800000 */
[----:B------:R-:W-:Y:S05]  /*3ee0*/  BRA `(.L_x_55) ;  /* 0xfffffff800487947 */ /* 0x000fea000383ffff */
.L_x_49:
[----:B------:R-:W-:Y:S01]  /*3ef0*/  UISETP.GE.U32.AND UP0, UPT, UR18, 0x7, UPT ;  /* 0x000000071200788c */ /* 0x000fe2000bf06070 */
[----:B0-2---:R-:W-:-:S08]  /*3f00*/  MOV R17, RZ ;  /* 0x000000ff00117202 */ /* 0x005fd00000000f00 */
[----:B------:R-:W-:Y:S05]  /*3f10*/  BRA.U !UP0, `(.L_x_56) ;  /* 0x00000001087c7547 */ /* 0x000fea000b800000 */
[----:B------:R-:W-:-:S07]  /*3f20*/  HFMA2 R18, -RZ, RZ, 0, 0 ;  /* 0x00000000ff127431 */ /* 0x000fce00000001ff */
.L_x_57:
[----:B0-----:R-:W-:Y:S01]  /*3f30*/  IMAD R11, R12, R25, R18 ;  /* 0x000000190c0b7224 */ /* 0x001fe200078e0212 */
[----:B------:R-:W-:-:S03]  /*3f40*/  IADD3 R18, PT, PT, R18, 0x8, RZ ;  /* 0x0000000812127810 */ /* 0x000fc60007ffe0ff */
[----:B---34-:R-:W-:Y:S01]  /*3f50*/  IMAD R20, R11, 0x4, R6 ;  /* 0x000000040b147824 */ /* 0x018fe200078e0206 */
[----:B------:R-:W-:-:S04]  /*3f60*/  ISETP.NE.AND P0, PT, R18, UR16, PT ;  /* 0x0000001012007c0c */ /* 0x000fc8000bf05270 */
[----:B------:R-:W0:Y:S04]  /*3f70*/  LDS R27, [R20] ;  /* 0x00000000141b7984 */ /* 0x000e280000000800 */
[----:B------:R-:W1:Y:S04]  /*3f80*/  LDS R17, [R20+0x4] ;  /* 0x0000040014117984 */ /* 0x000e680000000800 */
[----:B------:R-:W2:Y:S04]  /*3f90*/  LDS R19, [R20+0x8] ;  /* 0x0000080014137984 */ /* 0x000ea80000000800 */
[----:B------:R-:W3:Y:S04]  /*3fa0*/  LDS R29, [R20+0xc] ;  /* 0x00000c00141d7984 */ /* 0x000ee80000000800 */
[----:B------:R-:W4:Y:S04]  /*3fb0*/  LDS R21, [R20+0x10] ;  /* 0x0000100014157984 */ /* 0x000f280000000800 */
[----:B------:R-:W5:Y:S04]  /*3fc0*/  LDS R15, [R20+0x14] ;  /* 0x00001400140f7984 */ /* 0x000f680000000800 */
[----:B------:R-:W5:Y:S04]  /*3fd0*/  LDS R13, [R20+0x18] ;  /* 0x00001800140d7984 */ /* 0x000f680000000800 */
[----:B------:R-:W5:Y:S01]  /*3fe0*/  LDS R11, [R20+0x1c] ;  /* 0x00001c00140b7984 */ /* 0x000f620000000800 */
[C---:B0-----:R-:W-:Y:S01]  /*3ff0*/  FFMA R27, R10.reuse, R27, RZ ;  /* 0x0000001b0a1b7223 */ /* 0x041fe200000000ff */
[----:B-1----:R-:W-:-:S04]  /*4000*/  FFMA R17, R10, R17, RZ ;  /* 0x000000110a117223 */ /* 0x002fc800000000ff */
[----:B------:R0:W-:Y:S01]  /*4010*/  STS [R20], R27 ;  /* 0x0000001b14007388 */ /* 0x0001e20000000800 */
[----:B--2---:R-:W-:-:S03]  /*4020*/  FFMA R19, R10, R19, RZ ;  /* 0x000000130a137223 */ /* 0x004fc600000000ff */
[----:B------:R0:W-:Y:S01]  /*4030*/  STS [R20+0x4], R17 ;  /* 0x0000041114007388 */ /* 0x0001e20000000800 */
[----:B---3--:R-:W-:-:S03]  /*4040*/  FFMA R29, R10, R29, RZ ;  /* 0x0000001d0a1d7223 */ /* 0x008fc600000000ff */
[----:B------:R0:W-:Y:S01]  /*4050*/  STS [R20+0x8], R19 ;  /* 0x0000081314007388 */ /* 0x0001e20000000800 */
[----:B----4-:R-:W-:-:S03]  /*4060*/  FFMA R21, R10, R21, RZ ;  /* 0x000000150a157223 */ /* 0x010fc600000000ff */
[----:B------:R0:W-:Y:S01]  /*4070*/  STS [R20+0xc], R29 ;  /* 0x00000c1d14007388 */ /* 0x0001e20000000800 */
[----:B-----5:R-:W-:-:S03]  /*4080*/  FFMA R15, R10, R15, RZ ;  /* 0x0000000f0a0f7223 */ /* 0x020fc600000000ff */
[----:B------:R0:W-:Y:S01]  /*4090*/  STS [R20+0x10], R21 ;  /* 0x0000101514007388 */ /* 0x0001e20000000800 */
[----:B------:R-:W-:-:S03]  /*40a0*/  FFMA R13, R10, R13, RZ ;  /* 0x0000000d0a0d7223 */ /* 0x000fc600000000ff */
[----:B------:R0:W-:Y:S01]  /*40b0*/  STS [R20+0x14], R15 ;  /* 0x0000140f14007388 */ /* 0x0001e20000000800 */
[----:B------:R-:W-:-:S03]  /*40c0*/  FFMA R11, R10, R11, RZ ;  /* 0x0000000b0a0b7223 */ /* 0x000fc600000000ff */
[----:B------:R0:W-:Y:S04]  /*40d0*/  STS [R20+0x18], R13 ;  /* 0x0000180d14007388 */ /* 0x0001e80000000800 */
[----:B------:R0:W-:Y:S01]  /*40e0*/  STS [R20+0x1c], R11 ;  /* 0x00001c0b14007388 */ /* 0x0001e20000000800 */
[----:B------:R-:W-:Y:S05]  /*40f0*/  @P0 BRA `(.L_x_57) ;  /* 0xfffffffc008c0947 */ /* 0x000fea000383ffff */
[----:B0-----:R-:W-:-:S07]  /*4100*/  MOV R17, UR16 ;  /* 0x0000001000117c02 */ /* 0x001fce0008000f00 */
.L_x_56:
[----:B------:R-:W-:-:S09]  /*4110*/  UISETP.NE.AND UP0, UPT, UR19, URZ, UPT ;  /* 0x000000ff1300728c */ /* 0x000fd2000bf05270 */
[----:B------:R-:W-:Y:S05]  /*4120*/  BRA.U !UP0, `(.L_x_48) ;  /* 0x0000000108947547 */ /* 0x000fea000b800000 */
[----:B------:R-:W-:Y:S02]  /*4130*/  UIADD3 UR6, UPT, UPT, UR19, -0x1, URZ ;  /* 0xffffffff13067890 */ /* 0x000fe4000fffe0ff */
[----:B------:R-:W-:Y:S02]  /*4140*/  UISETP.NE.AND UP1, UPT, UR20, URZ, UPT ;  /* 0x000000ff1400728c */ /* 0x000fe4000bf25270 */
[----:B------:R-:W-:-:S09]  /*4150*/  UISETP.GE.U32.AND UP0, UPT, UR6, 0x3, UPT ;  /* 0x000000030600788c */ /* 0x000fd2000bf06070 */
[----:B------:R-:W-:Y:S05]  /*4160*/  BRA.U !UP0, `(.L_x_58) ;  /* 0x00000001083c7547 */ /* 0x000fea000b800000 */
[----:B------:R-:W-:Y:S01]  /*4170*/  IMAD R11, R12, R25, R17 ;  /* 0x000000190c0b7224 */ /* 0x000fe200078e0211 */
[----:B------:R-:W-:-:S03]  /*4180*/  IADD3 R17, PT, PT, R17, 0x4, RZ ;  /* 0x0000000411117810 */ /* 0x000fc60007ffe0ff */
[----:B------:R-:W-:-:S05]  /*4190*/  IMAD R18, R11, 0x4, R6 ;  /* 0x000000040b127824 */ /* 0x000fca00078e0206 */
[----:B----4-:R-:W0:Y:S04]  /*41a0*/  LDS R19, [R18] ;  /* 0x0000000012137984 */ /* 0x010e280000000800 */
[----:B------:R-:W1:Y:S04]  /*41b0*/  LDS R11, [R18+0x4] ;  /* 0x00000400120b7984 */ /* 0x000e680000000800 */
[----:B------:R-:W2:Y:S04]  /*41c0*/  LDS R13, [R18+0x8] ;  /* 0x00000800120d7984 */ /* 0x000ea80000000800 */
[----:B------:R-:W4:Y:S01]  /*41d0*/  LDS R15, [R18+0xc] ;  /* 0x00000c00120f7984 */ /* 0x000f220000000800 */
[C---:B0-----:R-:W-:Y:S01]  /*41e0*/  FFMA R19, R10.reuse, R19, RZ ;  /* 0x000000130a137223 */ /* 0x041fe200000000ff */
[----:B-1----:R-:W-:-:S04]  /*41f0*/  FFMA R11, R10, R11, RZ ;  /* 0x0000000b0a0b7223 */ /* 0x002fc800000000ff */
[----:B------:R0:W-:Y:S01]  /*4200*/  STS [R18], R19 ;  /* 0x0000001312007388 */ /* 0x0001e20000000800 */
[----:B--2---:R-:W-:-:S03]  /*4210*/  FFMA R13, R10, R13, RZ ;  /* 0x0000000d0a0d7223 */ /* 0x004fc600000000ff */
[----:B------:R0:W-:Y:S01]  /*4220*/  STS [R18+0x4], R11 ;  /* 0x0000040b12007388 */ /* 0x0001e20000000800 */
[----:B----4-:R-:W-:-:S03]  /*4230*/  FFMA R15, R10, R15, RZ ;  /* 0x0000000f0a0f7223 */ /* 0x010fc600000000ff */
[----:B------:R0:W-:Y:S04]  /*4240*/  STS [R18+0x8], R13 ;  /* 0x0000080d12007388 */ /* 0x0001e80000000800 */
[----:B------:R0:W-:Y:S02]  /*4250*/  STS [R18+0xc], R15 ;  /* 0x00000c0f12007388 */ /* 0x0001e40000000800 */
.L_x_58:
[----:B------:R-:W-:Y:S05]  /*4260*/  BRA.U !UP1, `(.L_x_48) ;  /* 0x0000000109447547 */ /* 0x000fea000b800000 */
[----:B------:R-:W-:Y:S01]  /*4270*/  UISETP.NE.AND UP0, UPT, UR20, 0x1, UPT ;  /* 0x000000011400788c */ /* 0x000fe2000bf05270 */
[----:B------:R-:W-:-:S08]  /*4280*/  ISETP.NE.AND P0, PT, RZ, UR4, PT ;  /* 0x00000004ff007c0c */ /* 0x000fd0000bf05270 */
[----:B------:R-:W-:Y:S05]  /*4290*/  BRA.U !UP0, `(.L_x_59) ;  /* 0x0000000108247547 */ /* 0x000fea000b800000 */
[----:B0-----:R-:W-:Y:S02]  /*42a0*/  IMAD R11, R12, R25, R17 ;  /* 0x000000190c0b7224 */ /* 0x001fe400078e0211 */
[----:B------:R-:W-:-:S03]  /*42b0*/  VIADD R17, R17, 0x2 ;  /* 0x0000000211117836 */ /* 0x000fc60000000000 */
[----:B------:R-:W-:-:S05]  /*42c0*/  LEA R18, R11, R6, 0x2 ;  /* 0x000000060b127211 */ /* 0x000fca00078e10ff */
[----:B------:R-:W0:Y:S04]  /*42d0*/  LDS R13, [R18] ;  /* 0x00000000120d7984 */ /* 0x000e280000000800 */
[----:B------:R-:W1:Y:S01]  /*42e0*/  LDS R11, [R18+0x4] ;  /* 0x00000400120b7984 */ /* 0x000e620000000800 */
[C---:B0-----:R-:W-:Y:S01]  /*42f0*/  FFMA R13, R10.reuse, R13, RZ ;  /* 0x0000000d0a0d7223 */ /* 0x041fe200000000ff */
[----:B-1----:R-:W-:-:S04]  /*4300*/  FFMA R11, R10, R11, RZ ;  /* 0x0000000b0a0b7223 */ /* 0x002fc800000000ff */
[----:B------:R1:W-:Y:S04]  /*4310*/  STS [R18], R13 ;  /* 0x0000000d12007388 */ /* 0x0003e80000000800 */
[----:B------:R1:W-:Y:S02]  /*4320*/  STS [R18+0x4], R11 ;  /* 0x0000040b12007388 */ /* 0x0003e40000000800 */
.L_x_59:
[----:B------:R-:W-:-:S05]  /*4330*/  @P0 IMAD R17, R12, R25, R17 ;  /* 0x000000190c110224 */ /* 0x000fca00078e0211 */
[----:B------:R-:W-:-:S05]  /*4340*/  @P0 LEA R17, R17, R6, 0x2 ;  /* 0x0000000611110211 */ /* 0x000fca00078e10ff */
[----:B01----:R-:W0:Y:S02]  /*4350*/  @P0 LDS R11, [R17] ;  /* 0x00000000110b0984 */ /* 0x003e240000000800 */
[----:B0-----:R-:W-:-:S05]  /*4360*/  @P0 FFMA R10, R10, R11, RZ ;  /* 0x0000000b0a0a0223 */ /* 0x001fca00000000ff */
[----:B------:R1:W-:Y:S02]  /*4370*/  @P0 STS [R17], R10 ;  /* 0x0000000a11000388 */ /* 0x0003e40000000800 */
.L_x_48:
[----:B------:R-:W-:Y:S05]  /*4380*/  WARPSYNC.ALL ;  /* 0x0000000000007948 */ /* 0x000fea0003800000 */
[----:B------:R-:W1:Y:S01]  /*4390*/  LDCU UR6, c[0x0][0x3a4] ;  /* 0x00007480ff0677ac */ /* 0x000e620008000800 */
[C---:B------:R-:W-:Y:S01]  /*43a0*/  LEA R23, R12.reuse, R23, 0x2 ;  /* 0x000000170c177211 */ /* 0x040fe200078e10ff */
[----:B0-----:R-:W-:Y:S01]  /*43b0*/  IMAD R11, R12, 0x4, R7 ;  /* 0x000000040c0b7824 */ /* 0x001fe200078e0207 */
[----:B------:R-:W-:-:S03]  /*43c0*/  IADD3 R12, PT, PT, R5, R12, RZ ;  /* 0x0000000c050c7210 */ /* 0x000fc60007ffe0ff */
[----:B------:R0:W-:Y:S04]  /*43d0*/  STS [R23], R14 ;  /* 0x0000000e17007388 */ /* 0x0001e80000000800 */
[----:B------:R0:W-:Y:S01]  /*43e0*/  STS [R11], R16 ;  /* 0x000000100b007388 */ /* 0x0001e20000000800 */
[----:B-1----:R-:W-:Y:S01]  /*43f0*/  MOV R10, UR6 ;  /* 0x00000006000a7c02 */ /* 0x002fe20008000f00 */
[----:B------:R-:W-:Y:S03]  /*4400*/  BAR.SYNC.DEFER_BLOCKING 0x0 ;  /* 0x0000000000007b1d */ /* 0x000fe60000010000 */
[----:B------:R-:W-:-:S13]  /*4410*/  ISETP.GE.AND P0, PT, R12, R10, PT ;  /* 0x0000000a0c00720c */ /* 0x000fda0003f06270 */
[----:B0-----:R-:W-:Y:S05]  /*4420*/  @!P0 BRA `(.L_x_60) ;  /* 0xffffffdc00408947 */ /* 0x001fea000383ffff */
.L_x_30:
[----:B------:R-:W5:Y:S01]  /*4430*/  LDCU UR6, c[0x0][0x3b4] ;  /* 0x00007680ff0677ac */ /* 0x000f620008000800 */
[----:B------:R-:W-:-:S05]  /*4440*/  VIADD R9, R9, 0x1 ;  /* 0x0000000109097836 */ /* 0x000fca0000000000 */
[----:B-----5:R-:W-:-:S13]  /*4450*/  ISETP.NE.AND P0, PT, R9, UR6, PT ;  /* 0x0000000609007c0c */ /* 0x020fda000bf05270 */
[----:B------:R-:W-:Y:S05]  /*4460*/  @P0 BRA `(.L_x_61) ;  /* 0xffffffcc00f00947 */ /* 0x000fea000383ffff */
.L_x_21:
[----:B------:R-:W5:Y:S01]  /*4470*/  S2R R8, SR_CTAID.X ;  /* 0x0000000000087919 */ /* 0x000f620000002500 */
[----:B------:R-:W0:Y:S01]  /*4480*/  LDCU UR6, c[0x0][0x3a0] ;  /* 0x00007400ff0677ac */ /* 0x000e220008000800 */
[----:B----4-:R-:W4:Y:S01]  /*4490*/  LDC R11, c[0x0][0x3ac] ;  /* 0x0000eb00ff0b7b82 */ /* 0x010f220000000800 */
[----:B-----5:R-:W-:-:S05]  /*44a0*/  IMAD R0, R8, R10, R3 ;  /* 0x0000000a08007224 */ /* 0x020fca00078e0203 */
[----:B0-----:R-:W-:-:S04]  /*44b0*/  ISETP.GE.AND P0, PT, R0, UR6, PT ;  /* 0x0000000600007c0c */ /* 0x001fc8000bf06270 */
[----:B------:R-:W-:-:S04]  /*44c0*/  ISETP.GE.OR P0, PT, R3, R10, P0 ;  /* 0x0000000a0300720c */ /* 0x000fc80000706670 */
[----:B----4-:R-:W-:-:S13]  /*44d0*/  ISETP.LT.OR P0, PT, R11, 0x1, P0 ;  /* 0x000000010b00780c */ /* 0x010fda0000701670 */
[----:B------:R-:W-:Y:S05]  /*44e0*/  @P0 EXIT ;  /* 0x000000000000094d */ /* 0x000fea0003800000 */
[----:B-1----:R-:W0:Y:S01]  /*44f0*/  LDC.64 R14, c[0x0][0x398] ;  /* 0x0000e600ff0e7b82 */ /* 0x002e220000000a00 */
[C---:B------:R-:W-:Y:S01]  /*4500*/  LOP3.LUT R10, R11.reuse, 0x7ffffff8, RZ, 0xc0, !PT ;  /* 0x7ffffff80b0a7812 */ /* 0x040fe200078ec0ff */
[----:B------:R-:W-:Y:S01]  /*4510*/  BSSY.RECONVERGENT B0, `(.L_x_62) ;  /* 0x000012f000007945 */ /* 0x000fe20003800200 */
[C---:B------:R-:W-:Y:S02]  /*4520*/  LOP3.LUT R9, R11.reuse, 0x7, RZ, 0xc0, !PT ;  /* 0x000000070b097812 */ /* 0x040fe400078ec0ff */
[----:B------:R-:W-:Y:S01]  /*4530*/  LOP3.LUT R11, R11, 0x3, RZ, 0xc0, !PT ;  /* 0x000000030b0b7812 */ /* 0x000fe200078ec0ff */
[----:B------:R-:W-:Y:S01]  /*4540*/  IMAD.MOV R13, RZ, RZ, -R10 ;  /* 0x000000ffff0d7224 */ /* 0x000fe200078e0a0a */
[----:B------:R-:W-:Y:S02]  /*4550*/  IADD3 R12, PT, PT, R9, -0x1, RZ ;  /* 0xffffffff090c7810 */ /* 0x000fe40007ffe0ff */
[----:B0-----:R-:W-:-:S04]  /*4560*/  IADD3 R14, P0, PT, R14, 0x10, RZ ;  /* 0x000000100e0e7810 */ /* 0x001fc80007f1e0ff */
[----:B------:R-:W-:-:S09]  /*4570*/  IADD3.X R15, PT, PT, RZ, R15, RZ, P0, !PT ;  /* 0x0000000fff0f7210 */ /* 0x000fd200007fe4ff */
.L_x_99:
[----:B------:R-:W-:Y:S01]  /*4580*/  SHF.L.U32 R2, R3, 0x2, RZ ;  /* 0x0000000203027819 */ /* 0x000fe200000006ff */
[----:B------:R-:W0:Y:S01]  /*4590*/  LDCU UR6, c[0x0][0x3ac] ;  /* 0x00007580ff0677ac */ /* 0x000e220008000800 */
[----:B--2---:R-:W-:Y:S02]  /*45a0*/  IMAD.MOV.U32 R17, RZ, RZ, RZ ;  /* 0x000000ffff117224 */ /* 0x004fe400078e00ff */
[----:B-1----:R-:W-:-:S06]  /*45b0*/  IADD3 R18, PT, PT, R7, R2, RZ ;  /* 0x0000000207127210 */ /* 0x002fcc0007ffe0ff */
[----:B------:R-:W1:Y:S01]  /*45c0*/  LDS R18, [R18] ;  /* 0x0000000012127984 */ /* 0x000e620000000800 */
[----:B0-----:R-:W-:Y:S02]  /*45d0*/  UISETP.GE.U32.AND UP0, UPT, UR6, 0x8, UPT ;  /* 0x000000080600788c */ /* 0x001fe4000bf06070 */
[----:B------:R-:W-:-:S07]  /*45e0*/  IMAD R19, R0, UR6, RZ ;  /* 0x0000000600137c24 */ /* 0x000fce000f8e02ff */
[----:B------:R-:W-:Y:S05]  /*45f0*/  BRA.U !UP0, `(.L_x_63) ;  /* 0x00000009083c7547 */ /* 0x000fea000b800000 */
[----:B------:R-:W0:Y:S01]  /*4600*/  S2R R17, SR_CgaCtaId ;  /* 0x0000000000117919 */ /* 0x000e220000008800 */
[----:B------:R-:W-:Y:S01]  /*4610*/  MOV R16, 0x400 ;  /* 0x0000040000107802 */ /* 0x000fe20000000f00 */
[----:B------:R-:W-:Y:S01]  /*4620*/  BSSY.RECONVERGENT B3, `(.L_x_64) ;  /* 0x000008b000037945 */ /* 0x000fe20003800200 */
[----:B------:R-:W-:Y:S01]  /*4630*/  LEA R0, R4, R2, 0x4 ;  /* 0x0000000204007211 */ /* 0x000fe200078e20ff */
[----:B---3--:R-:W-:Y:S01]  /*4640*/  IMAD.MOV.U32 R21, RZ, RZ, R13 ;  /* 0x000000ffff157224 */ /* 0x008fe200078e000d */
[----:B------:R-:W-:Y:S02]  /*4650*/  MOV R20, R19 ;  /* 0x0000001300147202 */ /* 0x000fe40000000f00 */
[----:B0-----:R-:W-:-:S05]  /*4660*/  LEA R17, R17, R16, 0x18 ;  /* 0x0000001011117211 */ /* 0x001fca00078ec0ff */
[----:B------:R-:W-:-:S05]  /*4670*/  IMAD R0, R0, UR6, R17 ;  /* 0x0000000600007c24 */ /* 0x000fca000f8e0211 */
[----:B------:R-:W-:-:S07]  /*4680*/  IADD3 R22, PT, PT, R0, 0x10, RZ ;  /* 0x0000001000167810 */ /* 0x000fce0007ffe0ff */
.L_x_81:
[----:B------:R-:W0:Y:S01]  /*4690*/  LDS R0, [R22+-0x10] ;  /* 0xfffff00016007984 */ /* 0x000e220000000800 */
[----:B-1----:R-:W1:Y:S01]  /*46a0*/  MUFU.RCP R17, R18 ;  /* 0x0000001200117308 */ /* 0x002e620000001000 */
[----:B------:R-:W-:Y:S01]  /*46b0*/  BSSY.RECONVERGENT B4, `(.L_x_65) ;  /* 0x000000c000047945 */ /* 0x000fe20003800200 */
[----:B-1----:R-:W-:-:S04]  /*46c0*/  FFMA R2, -R18, R17, 1 ;  /* 0x3f80000012027423 */ /* 0x002fc80000000111 */
[----:B------:R-:W-:Y:S01]  /*46d0*/  FFMA R23, R17, R2, R17 ;  /* 0x0000000211177223 */ /* 0x000fe20000000011 */
[----:B------:R-:W-:Y:S01]  /*46e0*/  IMAD.WIDE R16, R20, 0x4, R14 ;  /* 0x0000000414107825 */ /* 0x000fe200078e020e */
[----:B0-----:R-:W0:Y:S03]  /*46f0*/  FCHK P0, R0, R18 ;  /* 0x0000001200007302 */ /* 0x001e260000000000 */
[----:B------:R-:W-:-:S04]  /*4700*/  FFMA R2, R0, R23, RZ ;  /* 0x0000001700027223 */ /* 0x000fc800000000ff */
[----:B------:R-:W-:-:S04]  /*4710*/  FFMA R24, -R18, R2, R0 ;  /* 0x0000000212187223 */ /* 0x000fc80000000100 */
[----:B------:R-:W-:Y:S01]  /*4720*/  FFMA R23, R23, R24, R2 ;  /* 0x0000001817177223 */ /* 0x000fe20000000002 */
[----:B0-----:R-:W-:Y:S06]  /*4730*/  @!P0 BRA `(.L_x_66) ;  /* 0x00000000000c8947 */ /* 0x001fec0003800000 */
[----:B------:R-:W-:-:S07]  /*4740*/  MOV R2, 0x4760 ;  /* 0x0000476000027802 */ /* 0x000fce0000000f00 */
[----:B------:R-:W-:Y:S05]  /*4750*/  CALL.REL.NOINC `($__internal_0_$__cuda_sm3x_div_rn_noftz_f32_slowpath) ;  /* 0x0000001000307944 */ /* 0x000fea0003c00000 */
[----:B------:R-:W-:-:S07]  /*4760*/  MOV R23, R0 ;  /* 0x0000000000177202 */ /* 0x000fce0000000f00 */
.L_x_66:
[----:B------:R-:W-:Y:S05]  /*4770*/  BSYNC.RECONVERGENT B4 ;  /* 0x0000000000047941 */ /* 0x000fea0003800200 */
.L_x_65:
[----:B------:R-:W0:Y:S01]  /*4780*/  LDS R27, [R22+-0xc] ;  /* 0xfffff400161b7984 */ /* 0x000e220000000800 */
[----:B------:R-:W1:Y:S01]  /*4790*/  MUFU.RCP R25, R18 ;  /* 0x0000001200197308 */ /* 0x000e620000001000 */
[----:B------:R-:W-:Y:S02]  /*47a0*/  BSSY.RECONVERGENT B4, `(.L_x_67) ;  /* 0x000000d000047945 */ /* 0x000fe40003800200 */
[----:B------:R2:W-:Y:S01]  /*47b0*/  STG.E desc[UR8][R16.64+-0x10], R23 ;  /* 0xfffff01710007986 */ /* 0x0005e2000c101908 */
[----:B-1----:R-:W-:-:S04]  /*47c0*/  FFMA R0, -R18, R25, 1 ;  /* 0x3f80000012007423 */ /* 0x002fc80000000119 */
[----:B------:R-:W-:Y:S01]  /*47d0*/  FFMA R0, R25, R0, R25 ;  /* 0x0000000019007223 */ /* 0x000fe20000000019 */
[----:B0-----:R-:W0:Y:S03]  /*47e0*/  FCHK P0, R27, R18 ;  /* 0x000000121b007302 */ /* 0x001e260000000000 */
[----:B------:R-:W-:-:S04]  /*47f0*/  FFMA R25, R0, R27, RZ ;  /* 0x0000001b00197223 */ /* 0x000fc800000000ff */
[----:B------:R-:W-:-:S04]  /*4800*/  FFMA R2, -R18, R25, R27 ;  /* 0x0000001912027223 */ /* 0x000fc8000000011b */
[----:B------:R-:W-:Y:S01]  /*4810*/  FFMA R25, R0, R2, R25 ;  /* 0x0000000200197223 */ /* 0x000fe20000000019 */
[----:B0-2---:R-:W-:Y:S06]  /*4820*/  @!P0 BRA `(.L_x_68) ;  /* 0x0000000000108947 */ /* 0x005fec0003800000 */
[----:B------:R-:W-:Y:S01]  /*4830*/  IMAD.MOV.U32 R0, RZ, RZ, R27 ;  /* 0x000000ffff007224 */ /* 0x000fe200078e001b */
[----:B------:R-:W-:-:S07]  /*4840*/  MOV R2, 0x4860 ;  /* 0x0000486000027802 */ /* 0x000fce0000000f00 */
[----:B------:R-:W-:Y:S05]  /*4850*/  CALL.REL.NOINC `($__internal_0_$__cuda_sm3x_div_rn_noftz_f32_slowpath) ;  /* 0x0000000c00f07944 */ /* 0x000fea0003c00000 */
[----:B------:R-:W-:-:S07]  /*4860*/  MOV R25, R0 ;  /* 0x0000000000197202 */ /* 0x000fce0000000f00 */
.L_x_68:
[----:B------:R-:W-:Y:S05]  /*4870*/  BSYNC.RECONVERGENT B4 ;  /* 0x0000000000047941 */ /* 0x000fea0003800200 */
.L_x_67:
        /* <DEDUP_REMOVED lines=11> */
[----:B------:R-:W-:Y:S02]  /*4930*/  MOV R0, R27 ;  /* 0x0000001b00007202 */ /* 0x000fe40000000f00 */
[----:B------:R-:W-:-:S07]  /*4940*/  MOV R2, 0x4960 ;  /* 0x0000496000027802 */ /* 0x000fce0000000f00 */
[----:B------:R-:W-:Y:S05]  /*4950*/  CALL.REL.NOINC `($__internal_0_$__cuda_sm3x_div_rn_noftz_f32_slowpath) ;  /* 0x0000000c00b07944 */ /* 0x000fea0003c00000 */
[----:B------:R-:W-:-:S07]  /*4960*/  IMAD.MOV.U32 R23, RZ, RZ, R0 ;  /* 0x000000ffff177224 */ /* 0x000fce00078e0000 */
.L_x_70:
[----:B------:R-:W-:Y:S05]  /*4970*/  BSYNC.RECONVERGENT B4 ;  /* 0x0000000000047941 */ /* 0x000fea0003800200 */
.L_x_69:
        /* <DEDUP_REMOVED lines=14> */
[----:B------:R-:W-:-:S07]  /*4a60*/  MOV R25, R0 ;  /* 0x0000000000197202 */ /* 0x000fce0000000f00 */
.L_x_72:
[----:B------:R-:W-:Y:S05]  /*4a70*/  BSYNC.RECONVERGENT B4 ;  /* 0x0000000000047941 */ /* 0x000fea0003800200 */
.L_x_71:
[----:B------:R-:W0:Y:S01]  /*4a80*/  LDS R27, [R22] ;  /* 0x00000000161b7984 */ /* 0x000e220000000800 */
        /* <DEDUP_REMOVED lines=14> */
.L_x_74:
[----:B------:R-:W-:Y:S05]  /*4b70*/  BSYNC.RECONVERGENT B4 ;  /* 0x0000000000047941 */ /* 0x000fea0003800200 */
.L_x_73:
[----:B------:R-:W0:Y:S01]  /*4b80*/  LDS R27, [R22+0x4] ;  /* 0x00000400161b7984 */ /* 0x000e220000000800 */
        /* <DEDUP_REMOVED lines=14> */
.L_x_76:
[----:B------:R-:W-:Y:S05]  /*4c70*/  BSYNC.RECONVERGENT B4 ;  /* 0x0000000000047941 */ /* 0x000fea0003800200 */
.L_x_75:
        /* <DEDUP_REMOVED lines=15> */
.L_x_78:
[----:B------:R-:W-:Y:S05]  /*4d70*/  BSYNC.RECONVERGENT B4 ;  /* 0x0000000000047941 */ /* 0x000fea0003800200 */
.L_x_77:
        /* <DEDUP_REMOVED lines=14> */
.L_x_80:
[----:B------:R-:W-:Y:S05]  /*4e60*/  BSYNC.RECONVERGENT B4 ;  /* 0x0000000000047941 */ /* 0x000fea0003800200 */
.L_x_79:
[----:B------:R0:W-:Y:S01]  /*4e70*/  STG.E desc[UR8][R16.64+0xc], R0 ;  /* 0x00000c0010007986 */ /* 0x0001e2000c101908 */
[----:B------:R-:W-:Y:S01]  /*4e80*/  IADD3 R21, PT, PT, R21, 0x8, RZ ;  /* 0x0000000815157810 */ /* 0x000fe20007ffe0ff */
[----:B------:R-:W-:Y:S01]  /*4e90*/  VIADD R20, R20, 0x8 ;  /* 0x0000000814147836 */ /* 0x000fe20000000000 */
[----:B------:R-:W-:Y:S02]  /*4ea0*/  IADD3 R22, PT, PT, R22, 0x20, RZ ;  /* 0x0000002016167810 */ /* 0x000fe40007ffe0ff */
[----:B------:R-:W-:-:S13]  /*4eb0*/  ISETP.NE.AND P0, PT, R21, RZ, PT ;  /* 0x000000ff1500720c */ /* 0x000fda0003f05270 */
[----:B0-----:R-:W-:Y:S05]  /*4ec0*/  @P0 BRA `(.L_x_81) ;  /* 0xfffffff400f00947 */ /* 0x001fea000383ffff */
[----:B------:R-:W-:Y:S05]  /*4ed0*/  BSYNC.RECONVERGENT B3 ;  /* 0x0000000000037941 */ /* 0x000fea0003800200 */
.L_x_64:
[----:B------:R-:W-:-:S07]  /*4ee0*/  MOV R17, R10 ;  /* 0x0000000a00117202 */ /* 0x000fce0000000f00 */
.L_x_63:
[----:B------:R-:W-:-:S13]  /*4ef0*/  ISETP.NE.AND P0, PT, R9, RZ, PT ;  /* 0x000000ff0900720c */ /* 0x000fda0003f05270 */
[----:B------:R-:W-:Y:S05]  /*4f00*/  @!P0 BRA `(.L_x_82) ;  /* 0x0000000800248947 */ /* 0x000fea0003800000 */
[----:B------:R-:W-:-:S13]  /*4f10*/  ISETP.GE.U32.AND P0, PT, R12, 0x3, PT ;  /* 0x000000030c00780c */ /* 0x000fda0003f06070 */
[----:B------:R-:W-:Y:S05]  /*4f20*/  @!P0 BRA `(.L_x_83) ;  /* 0x0000000400188947 */ /* 0x000fea0003800000 */
[----:B------:R-:W3:Y:S01]  /*4f30*/  LDCU UR6, c[0x0][0x3ac] ;  /* 0x00007580ff0677ac */ /* 0x000ee20008000800 */
[----:B------:R-:W-:Y:S01]  /*4f40*/  BSSY.RECONVERGENT B3, `(.L_x_84) ;  /* 0x0000010000037945 */ /* 0x000fe20003800200 */
[----:B---3--:R-:W-:-:S05]  /*4f50*/  IMAD R21, R3, UR6, R17 ;  /* 0x0000000603157c24 */ /* 0x008fca000f8e0211 */
[----:B------:R-:W-:Y:S02]  /*4f60*/  LEA R16, R21, R6, 0x2 ;  /* 0x0000000615107211 */ /* 0x000fe400078e10ff */
[----:B-1----:R-:W0:Y:S03]  /*4f70*/  MUFU.RCP R21, R18 ;  /* 0x0000001200157308 */ /* 0x002e260000001000 */
[----:B------:R-:W1:Y:S01]  /*4f80*/  LDS R23, [R16] ;  /* 0x0000000010177984 */ /* 0x000e620000000800 */
[----:B0-----:R-:W-:-:S04]  /*4f90*/  FFMA R0, -R18, R21, 1 ;  /* 0x3f80000012007423 */ /* 0x001fc80000000115 */
[----:B------:R-:W-:Y:S01]  /*4fa0*/  FFMA R0, R21, R0, R21 ;  /* 0x0000000015007223 */ /* 0x000fe20000000015 */
[----:B-1----:R-:W0:Y:S03]  /*4fb0*/  FCHK P0, R23, R18 ;  /* 0x0000001217007302 */ /* 0x002e260000000000 */
[----:B------:R-:W-:-:S04]  /*4fc0*/  FFMA R21, R0, R23, RZ ;  /* 0x0000001700157223 */ /* 0x000fc800000000ff */
[----:B------:R-:W-:-:S04]  /*4fd0*/  FFMA R2, -R18, R21, R23 ;  /* 0x0000001512027223 */ /* 0x000fc80000000117 */
[----:B------:R-:W-:Y:S01]  /*4fe0*/  FFMA R25, R0, R2, R21 ;  /* 0x0000000200197223 */ /* 0x000fe20000000015 */
[----:B0-----:R-:W-:Y:S06]  /*4ff0*/  @!P0 BRA `(.L_x_85) ;  /* 0x0000000000108947 */ /* 0x001fec0003800000 */
[----:B------:R-:W-:Y:S01]  /*5000*/  IMAD.MOV.U32 R0, RZ, RZ, R23 ;  /* 0x000000ffff007224 */ /* 0x000fe200078e0017 */
[----:B------:R-:W-:-:S07]  /*5010*/  MOV R2, 0x5030 ;  /* 0x0000503000027802 */ /* 0x000fce0000000f00 */
[----:B------:R-:W-:Y:S05]  /*5020*/  CALL.REL.NOINC `($__internal_0_$__cuda_sm3x_div_rn_noftz_f32_slowpath) ;  /* 0x0000000400fc7944 */ /* 0x000fea0003c00000 */
[----:B------:R-:W-:-:S07]  /*5030*/  MOV R25, R0 ;  /* 0x0000000000197202 */ /* 0x000fce0000000f00 */
.L_x_85:
[----:B------:R-:W-:Y:S05]  /*5040*/  BSYNC.RECONVERGENT B3 ;  /* 0x0000000000037941 */ /* 0x000fea0003800200 */
.L_x_84:
[----:B------:R-:W0:Y:S01]  /*5050*/  LDS R23, [R16+0x4] ;  /* 0x0000040010177984 */ /* 0x000e220000000800 */
[----:B------:R-:W1:Y:S01]  /*5060*/  LDC.64 R20, c[0x0][0x398] ;  /* 0x0000e600ff147b82 */ /* 0x000e620000000a00 */
[----:B------:R-:W2:Y:S01]  /*5070*/  MUFU.RCP R29, R18 ;  /* 0x00000012001d7308 */ /* 0x000ea20000001000 */
[----:B------:R-:W-:Y:S01]  /*5080*/  IADD3 R27, PT, PT, R19, R17, RZ ;  /* 0x00000011131b7210 */ /* 0x000fe20007ffe0ff */
[----:B------:R-:W-:Y:S01]  /*5090*/  BSSY.RECONVERGENT B3, `(.L_x_86) ;  /* 0x000000e000037945 */ /* 0x000fe20003800200 */
[----:B--2---:R-:W-:-:S04]  /*50a0*/  FFMA R0, -R18, R29, 1 ;  /* 0x3f80000012007423 */ /* 0x004fc8000000011d */
[----:B------:R-:W-:Y:S01]  /*50b0*/  FFMA R0, R29, R0, R29 ;  /* 0x000000001d007223 */ /* 0x000fe2000000001d */
[----:B-1----:R-:W-:-:S05]  /*50c0*/  IMAD.WIDE R20, R27, 0x4, R20 ;  /* 0x000000041b147825 */ /* 0x002fca00078e0214 */
[----:B------:R1:W-:Y:S01]  /*50d0*/  STG.E desc[UR8][R20.64], R25 ;  /* 0x0000001914007986 */ /* 0x0003e2000c101908 */
[----:B0-----:R-:W0:Y:S01]  /*50e0*/  FCHK P0, R23, R18 ;  /* 0x0000001217007302 */ /* 0x001e220000000000 */
[----:B------:R-:W-:-:S04]  /*50f0*/  FFMA R27, R0, R23, RZ ;  /* 0x00000017001b7223 */ /* 0x000fc800000000ff */
[----:B------:R-:W-:-:S04]  /*5100*/  FFMA R2, -R18, R27, R23 ;  /* 0x0000001b12027223 */ /* 0x000fc80000000117 */
[----:B------:R-:W-:Y:S01]  /*5110*/  FFMA R27, R0, R2, R27 ;  /* 0x00000002001b7223 */ /* 0x000fe2000000001b */
[----:B01----:R-:W-:Y:S06]  /*5120*/  @!P0 BRA `(.L_x_87) ;  /* 0x0000000000108947 */ /* 0x003fec0003800000 */
[----:B------:R-:W-:Y:S01]  /*5130*/  IMAD.MOV.U32 R0, RZ, RZ, R23 ;  /* 0x000000ffff007224 */ /* 0x000fe200078e0017 */
[----:B------:R-:W-:-:S07]  /*5140*/  MOV R2, 0x5160 ;  /* 0x0000516000027802 */ /* 0x000fce0000000f00 */
[----:B------:R-:W-:Y:S05]  /*5150*/  CALL.REL.NOINC `($__internal_0_$__cuda_sm3x_div_rn_noftz_f32_slowpath) ;  /* 0x0000000400b07944 */ /* 0x000fea0003c00000 */
[----:B------:R-:W-:-:S07]  /*5160*/  MOV R27, R0 ;  /* 0x00000000001b7202 */ /* 0x000fce0000000f00 */
.L_x_87:
[----:B------:R-:W-:Y:S05]  /*5170*/  BSYNC.RECONVERGENT B3 ;  /* 0x0000000000037941 */ /* 0x000fea0003800200 */
.L_x_86:
        /* <DEDUP_REMOVED lines=15> */
.L_x_89:
[----:B------:R-:W-:Y:S05]  /*5270*/  BSYNC.RECONVERGENT B3 ;  /* 0x0000000000037941 */ /* 0x000fea0003800200 */
.L_x_88:
        /* <DEDUP_REMOVED lines=14> */
.L_x_91:
[----:B------:R-:W-:Y:S05]  /*5360*/  BSYNC.RECONVERGENT B3 ;  /* 0x0000000000037941 */ /* 0x000fea0003800200 */
.L_x_90:
[----:B------:R0:W-:Y:S01]  /*5370*/  STG.E desc[UR8][R20.64+0xc], R0 ;  /* 0x00000c0014007986 */ /* 0x0001e2000c101908 */
[----:B------:R-:W-:-:S07]  /*5380*/  IADD3 R17, PT, PT, R17, 0x4, RZ ;  /* 0x0000000411117810 */ /* 0x000fce0007ffe0ff */
.L_x_83:
[----:B------:R-:W-:-:S13]  /*5390*/  ISETP.NE.AND P0, PT, R11, RZ, PT ;  /* 0x000000ff0b00720c */ /* 0x000fda0003f05270 */
[----:B------:R-:W-:Y:S05]  /*53a0*/  @!P0 BRA `(.L_x_82) ;  /* 0x0000000000fc8947 */ /* 0x000fea0003800000 */
[----:B------:R-:W-:-:S13]  /*53b0*/  ISETP.NE.AND P0, PT, R11, 0x1, PT ;  /* 0x000000010b00780c */ /* 0x000fda0003f05270 */
[----:B------:R-:W-:Y:S05]  /*53c0*/  @!P0 BRA `(.L_x_92) ;  /* 0x0000000000988947 */ /* 0x000fea0003800000 */
[----:B------:R-:W0:Y:S01]  /*53d0*/  LDCU UR6, c[0x0][0x3ac] ;  /* 0x00007580ff0677ac */ /* 0x000e220008000800 */
[----:B------:R-:W-:Y:S01]  /*53e0*/  BSSY.RECONVERGENT B3, `(.L_x_93) ;  /* 0x0000010000037945 */ /* 0x000fe20003800200 */
[----:B0--3--:R-:W-:-:S04]  /*53f0*/  IMAD R21, R3, UR6, R17 ;  /* 0x0000000603157c24 */ /* 0x009fc8000f8e0211 */
[----:B------:R-:W-:Y:S02]  /*5400*/  IMAD R16, R21, 0x4, R6 ;  /* 0x0000000415107824 */ /* 0x000fe400078e0206 */
        /* <DEDUP_REMOVED lines=9> */
[----:B------:R-:W-:Y:S02]  /*54a0*/  MOV R0, R25 ;  /* 0x0000001900007202 */ /* 0x000fe40000000f00 */
[----:B------:R-:W-:-:S07]  /*54b0*/  MOV R2, 0x54d0 ;  /* 0x000054d000027802 */ /* 0x000fce0000000f00 */
[----:B------:R-:W-:Y:S05]  /*54c0*/  CALL.REL.NOINC `($__internal_0_$__cuda_sm3x_div_rn_noftz_f32_slowpath) ;  /* 0x0000000000d47944 */ /* 0x000fea0003c00000 */
[----:B------:R-:W-:-:S07]  /*54d0*/  MOV R23, R0 ;  /* 0x0000000000177202 */ /* 0x000fce0000000f00 */
.L_x_94:
[----:B------:R-:W-:Y:S05]  /*54e0*/  BSYNC.RECONVERGENT B3 ;  /* 0x0000000000037941 */ /* 0x000fea0003800200 */
.L_x_93:
[----:B------:R-:W0:Y:S01]  /*54f0*/  LDS R27, [R16+0x4] ;  /* 0x00000400101b7984 */ /* 0x000e220000000800 */
[----:B------:R-:W1:Y:S01]  /*5500*/  LDC.64 R20, c[0x0][0x398] ;  /* 0x0000e600ff147b82 */ /* 0x000e620000000a00 */
[----:B------:R-:W2:Y:S01]  /*5510*/  MUFU.RCP R29, R18 ;  /* 0x00000012001d7308 */ /* 0x000ea20000001000 */
[----:B------:R-:W-:Y:S01]  /*5520*/  IMAD.IADD R25, R19, 0x1, R17 ;  /* 0x0000000113197824 */ /* 0x000fe200078e0211 */
        /* <DEDUP_REMOVED lines=10> */
[----:B------:R-:W-:Y:S02]  /*55d0*/  MOV R0, R27 ;  /* 0x0000001b00007202 */ /* 0x000fe40000000f00 */
[----:B------:R-:W-:-:S07]  /*55e0*/  MOV R2, 0x5600 ;  /* 0x0000560000027802 */ /* 0x000fce0000000f00 */
[----:B------:R-:W-:Y:S05]  /*55f0*/  CALL.REL.NOINC `($__internal_0_$__cuda_sm3x_div_rn_noftz_f32_slowpath) ;  /* 0x0000000000887944 */ /* 0x000fea0003c00000 */
.L_x_96:
[----:B------:R-:W-:Y:S05]  /*5600*/  BSYNC.RECONVERGENT B3 ;  /* 0x0000000000037941 */ /* 0x000fea0003800200 */
.L_x_95:
[----:B------:R2:W-:Y:S01]  /*5610*/  STG.E desc[UR8][R20.64+0x4], R0 ;  /* 0x0000040014007986 */ /* 0x0005e2000c101908 */
[----:B------:R-:W-:-:S07]  /*5620*/  IADD3 R17, PT, PT, R17, 0x2, RZ ;  /* 0x0000000211117810 */ /* 0x000fce0007ffe0ff */
.L_x_92:
[----:B------:R-:W4:Y:S02]  /*5630*/  LDCU UR6, c[0x0][0x3ac] ;  /* 0x00007580ff0677ac */ /* 0x000f240008000800 */
[----:B----4-:R-:W-:-:S09]  /*5640*/  ULOP3.LUT UP0, URZ, UR6, 0x1, URZ, 0xc0, !UPT ;  /* 0x0000000106ff7892 */ /* 0x010fd2000f80c0ff */
[----:B------:R-:W-:Y:S05]  /*5650*/  BRA.U !UP0, `(.L_x_82) ;  /* 0x0000000108507547 */ /* 0x000fea000b800000 */
[----:B0-23--:R-:W-:Y:S01]  /*5660*/  IMAD R21, R3, UR6, R17 ;  /* 0x0000000603157c24 */ /* 0x00dfe2000f8e0211 */
[----:B-1----:R-:W0:Y:S01]  /*5670*/  MUFU.RCP R23, R18 ;  /* 0x0000001200177308 */ /* 0x002e220000001000 */
[----:B------:R-:W-:Y:S02]  /*5680*/  BSSY.RECONVERGENT B3, `(.L_x_97) ;  /* 0x000000d000037945 */ /* 0x000fe40003800200 */
[----:B------:R-:W-:-:S06]  /*5690*/  IMAD R21, R21, 0x4, R6 ;  /* 0x0000000415157824 */ /* 0x000fcc00078e0206 */
        /* <DEDUP_REMOVED lines=11> */
.L_x_98:
[----:B------:R-:W-:Y:S05]  /*5750*/  BSYNC.RECONVERGENT B3 ;  /* 0x0000000000037941 */ /* 0x000fea0003800200 */
.L_x_97:
[----:B------:R-:W0:Y:S01]  /*5760*/  LDC.64 R20, c[0x0][0x398] ;  /* 0x0000e600ff147b82 */ /* 0x000e220000000a00 */
[----:B------:R-:W-:-:S05]  /*5770*/  IADD3 R19, PT, PT, R19, R17, RZ ;  /* 0x0000001113137210 */ /* 0x000fca0007ffe0ff */
[----:B0-----:R-:W-:-:S05]  /*5780*/  IMAD.WIDE R20, R19, 0x4, R20 ;  /* 0x0000000413147825 */ /* 0x001fca00078e0214 */
[----:B------:R4:W-:Y:S02]  /*5790*/  STG.E desc[UR8][R20.64], R0 ;  /* 0x0000000014007986 */ /* 0x0009e4000c101908 */
.L_x_82:
[----:B------:R-:W0:Y:S01]  /*57a0*/  LDCU.64 UR6, c[0x0][0x3a0] ;  /* 0x00007400ff0677ac */ /* 0x000e220008000a00 */
[----:B------:R-:W-:-:S04]  /*57b0*/  IMAD.IADD R3, R5, 0x1, R3 ;  /* 0x0000000105037824 */ /* 0x000fc800078e0203 */
[----:B0-2-4-:R-:W-:Y:S01]  /*57c0*/  IMAD R0, R8, UR7, R3 ;  /* 0x0000000708007c24 */ /* 0x015fe2000f8e0203 */
[----:B------:R-:W-:-:S04]  /*57d0*/  ISETP.LT.AND P1, PT, R3, UR7, PT ;  /* 0x0000000703007c0c */ /* 0x000fc8000bf21270 */
[----:B------:R-:W-:-:S13]  /*57e0*/  ISETP.GE.AND P0, PT, R0, UR6, PT ;  /* 0x0000000600007c0c */ /* 0x000fda000bf06270 */
[----:B------:R-:W-:Y:S05]  /*57f0*/  @!P0 BRA P1, `(.L_x_99) ;  /* 0xffffffec00608947 */ /* 0x000fea000083ffff */
[----:B------:R-:W-:Y:S05]  /*5800*/  BSYNC.RECONVERGENT B0 ;  /* 0x0000000000007941 */ /* 0x000fea0003800200 */
.L_x_62:
[----:B------:R-:W-:Y:S05]  /*5810*/  EXIT ;  /* 0x000000000000794d */ /* 0x000fea0003800000 */
        .weak           $__internal_0_$__cuda_sm3x_div_rn_noftz_f32_slowpath
        .type           $__internal_0_$__cuda_sm3x_div_rn_noftz_f32_slowpath,@function
        .size           $__internal_0_$__cuda_sm3x_div_rn_noftz_f32_slowpath,(.L_x_112 - $__internal_0_$__cuda_sm3x_div_rn_noftz_f32_slowpath)
$__internal_0_$__cuda_sm3x_div_rn_noftz_f32_slowpath:
[----:B------:R-:W-:Y:S01]  /*5820*/  SHF.R.U32.HI R23, RZ, 0x17, R18 ;  /* 0x00000017ff177819 */ /* 0x000fe20000011612 */
[----:B------:R-:W-:Y:S01]  /*5830*/  BSSY.RECONVERGENT B1, `(.L_x_100) ;  /* 0x0000065000017945 */ /* 0x000fe20003800200 */
[----:B------:R-:W-:Y:S01]  /*5840*/  SHF.R.U32.HI R26, RZ, 0x17, R0 ;  /* 0x00000017ff1a7819 */ /* 0x000fe20000011600 */
[----:B------:R-:W-:Y:S01]  /*5850*/  IMAD.MOV.U32 R27, RZ, RZ, R18 ;  /* 0x000000ffff1b7224 */ /* 0x000fe200078e0012 */
[----:B------:R-:W-:Y:S02]  /*5860*/  LOP3.LUT R23, R23, 0xff, RZ, 0xc0, !PT ;  /* 0x000000ff17177812 */ /* 0x000fe400078ec0ff */
[----:B------:R-:W-:Y:S02]  /*5870*/  LOP3.LUT R26, R26, 0xff, RZ, 0xc0, !PT ;  /* 0x000000ff1a1a7812 */ /* 0x000fe400078ec0ff */
[----:B------:R-:W-:-:S04]  /*5880*/  IADD3 R24, PT, PT, R23, -0x1, RZ ;  /* 0xffffffff17187810 */ /* 0x000fc80007ffe0ff */
[----:B------:R-:W-:Y:S02]  /*5890*/  ISETP.GT.U32.AND P0, PT, R24, 0xfd, PT ;  /* 0x000000fd1800780c */ /* 0x000fe40003f04070 */
[----:B------:R-:W-:-:S04]  /*58a0*/  IADD3 R24, PT, PT, R26, -0x1, RZ ;  /* 0xffffffff1a187810 */ /* 0x000fc80007ffe0ff */
[----:B------:R-:W-:-:S13]  /*58b0*/  ISETP.GT.U32.OR P0, PT, R24, 0xfd, P0 ;  /* 0x000000fd1800780c */ /* 0x000fda0000704470 */
[----:B------:R-:W-:Y:S01]  /*58c0*/  @!P0 MOV R25, RZ ;  /* 0x000000ff00198202 */ /* 0x000fe20000000f00 */
[----:B------:R-:W-:Y:S06]  /*58d0*/  @!P0 BRA `(.L_x_101) ;  /* 0x0000000000648947 */ /* 0x000fec0003800000 */
[----:B------:R-:W-:Y:S02]  /*58e0*/  FSETP.GTU.FTZ.AND P0, PT, |R0|, +INF , PT ;  /* 0x7f8000000000780b */ /* 0x000fe40003f1c200 */
[----:B------:R-:W-:-:S04]  /*58f0*/  FSETP.GTU.FTZ.AND P1, PT, |R18|, +INF , PT ;  /* 0x7f8000001200780b */ /* 0x000fc80003f3c200 */
[----:B------:R-:W-:-:S13]  /*5900*/  PLOP3.LUT P0, PT, P0, P1, PT, 0xf8, 0x8f ;  /* 0x00000000008f781c */ /* 0x000fda0000703f70 */
[----:B------:R-:W-:Y:S05]  /*5910*/  @P0 BRA `(.L_x_102) ;  /* 0x0000000400540947 */ /* 0x000fea0003800000 */
[----:B------:R-:W-:-:S13]  /*5920*/  LOP3.LUT P0, RZ, R27, 0x7fffffff, R0, 0xc8, !PT ;  /* 0x7fffffff1bff7812 */ /* 0x000fda000780c800 */
[----:B------:R-:W-:Y:S05]  /*5930*/  @!P0 BRA `(.L_x_103) ;  /* 0x0000000400448947 */ /* 0x000fea0003800000 */
[----:B------:R-:W-:Y:S02]  /*5940*/  FSETP.NEU.FTZ.AND P0, PT, |R0|, +INF , PT ;  /* 0x7f8000000000780b */ /* 0x000fe40003f1d200 */
[----:B------:R-:W-:Y:S02]  /*5950*/  FSETP.NEU.FTZ.AND P2, PT, |R18|, +INF , PT ;  /* 0x7f8000001200780b */ /* 0x000fe40003f5d200 */
[----:B------:R-:W-:-:S11]  /*5960*/  FSETP.NEU.FTZ.AND P1, PT, |R0|, +INF , PT ;  /* 0x7f8000000000780b */ /* 0x000fd60003f3d200 */
[----:B------:R-:W-:Y:S05]  /*5970*/  @!P2 BRA !P0, `(.L_x_103) ;  /* 0x000000040034a947 */ /* 0x000fea0004000000 */
[----:B------:R-:W-:-:S04]  /*5980*/  LOP3.LUT P0, RZ, R0, 0x7fffffff, RZ, 0xc0, !PT ;  /* 0x7fffffff00ff7812 */ /* 0x000fc8000780c0ff */
[----:B------:R-:W-:-:S13]  /*5990*/  PLOP3.LUT P0, PT, P2, P0, PT, 0x2f, 0xf2 ;  /* 0x0000000000f2781c */ /* 0x000fda0001700577 */
[----:B------:R-:W-:Y:S05]  /*59a0*/  @P0 BRA `(.L_x_104) ;  /* 0x0000000400200947 */ /* 0x000fea0003800000 */
[----:B------:R-:W-:-:S04]  /*59b0*/  LOP3.LUT P0, RZ, R27, 0x7fffffff, RZ, 0xc0, !PT ;  /* 0x7fffffff1bff7812 */ /* 0x000fc8000780c0ff */
[----:B------:R-:W-:-:S13]  /*59c0*/  PLOP3.LUT P0, PT, P1, P0, PT, 0x2f, 0xf2 ;  /* 0x0000000000f2781c */ /* 0x000fda0000f00577 */
[----:B------:R-:W-:Y:S05]  /*59d0*/  @P0 BRA `(.L_x_105) ;  /* 0x0000000400080947 */ /* 0x000fea0003800000 */
[----:B------:R-:W-:-:S04]  /*59e0*/  IADD3 R24, PT, PT, R26, -0x1, RZ ;  /* 0xffffffff1a187810 */ /* 0x000fc80007ffe0ff */
[----:B------:R-:W-:Y:S01]  /*59f0*/  ISETP.GE.AND P0, PT, R24, RZ, PT ;  /* 0x000000ff1800720c */ /* 0x000fe20003f06270 */
[----:B------:R-:W-:-:S05]  /*5a00*/  VIADD R24, R23, 0xffffffff ;  /* 0xffffffff17187836 */ /* 0x000fca0000000000 */
[----:B------:R-:W-:-:S07]  /*5a10*/  ISETP.GE.AND P1, PT, R24, RZ, PT ;  /* 0x000000ff1800720c */ /* 0x000fce0003f26270 */
[----:B------:R-:W-:Y:S01]  /*5a20*/  @P0 MOV R25, RZ ;  /* 0x000000ff00190202 */ /* 0x000fe20000000f00 */
[----:B------:R-:W-:Y:S01]  /*5a30*/  @!P0 FFMA R0, R0, 1.84467440737095516160e+19, RZ ;  /* 0x5f80000000008823 */ /* 0x000fe200000000ff */
[----:B------:R-:W-:-:S04]  /*5a40*/  @!P0 MOV R25, 0xffffffc0 ;  /* 0xffffffc000198802 */ /* 0x000fc80000000f00 */
[----:B------:R-:W-:Y:S01]  /*5a50*/  @!P1 FFMA R27, R18, 1.84467440737095516160e+19, RZ ;  /* 0x5f800000121b9823 */ /* 0x000fe200000000ff */
[----:B------:R-:W-:-:S07]  /*5a60*/  @!P1 VIADD R25, R25, 0x40 ;  /* 0x0000004019199836 */ /* 0x000fce0000000000 */
.L_x_101:
[----:B------:R-:W-:Y:S01]  /*5a70*/  LEA R24, R23, 0xc0800000, 0x17 ;  /* 0xc080000017187811 */ /* 0x000fe200078eb8ff */
[----:B------:R-:W-:Y:S01]  /*5a80*/  BSSY.RECONVERGENT B2, `(.L_x_106) ;  /* 0x0000036000027945 */ /* 0x000fe20003800200 */
[----:B------:R-:W-:Y:S02]  /*5a90*/  IADD3 R26, PT, PT, R26, -0x7f, RZ ;  /* 0xffffff811a1a7810 */ /* 0x000fe40007ffe0ff */
[----:B------:R-:W-:Y:S02]  /*5aa0*/  IADD3 R27, PT, PT, -R24, R27, RZ ;  /* 0x0000001b181b7210 */ /* 0x000fe40007ffe1ff */
[C---:B------:R-:W-:Y:S01]  /*5ab0*/  IADD3 R23, PT, PT, R26.reuse, 0x7f, -R23 ;  /* 0x0000007f1a177810 */ /* 0x040fe20007ffe817 */
[----:B------:R-:W-:Y:S01]  /*5ac0*/  IMAD R0, R26, -0x800000, R0 ;  /* 0xff8000001a007824 */ /* 0x000fe200078e0200 */
[----:B------:R0:W1:Y:S03]  /*5ad0*/  MUFU.RCP R24, R27 ;  /* 0x0000001b00187308 */ /* 0x0000660000001000 */
[----:B------:R-:W-:-:S02]  /*5ae0*/  IMAD.IADD R25, R23, 0x1, R25 ;  /* 0x0000000117197824 */ /* 0x000fc400078e0219 */
[----:B0-----:R-:W-:-:S04]  /*5af0*/  FADD.FTZ R27, -R27, -RZ ;  /* 0x800000ff1b1b7221 */ /* 0x001fc80000010100 */
[----:B-1----:R-:W-:-:S04]  /*5b00*/  FFMA R26, R24, R27, 1 ;  /* 0x3f800000181a7423 */ /* 0x002fc8000000001b */
[----:B------:R-:W-:-:S04]  /*5b10*/  FFMA R24, R24, R26, R24 ;  /* 0x0000001a18187223 */ /* 0x000fc80000000018 */
[----:B------:R-:W-:-:S04]  /*5b20*/  FFMA R26, R0, R24, RZ ;  /* 0x00000018001a7223 */ /* 0x000fc800000000ff */
[----:B------:R-:W-:-:S04]  /*5b30*/  FFMA R23, R27, R26, R0 ;  /* 0x0000001a1b177223 */ /* 0x000fc80000000000 */
[----:B------:R-:W-:-:S04]  /*5b40*/  FFMA R23, R24, R23, R26 ;  /* 0x0000001718177223 */ /* 0x000fc8000000001a */
[----:B------:R-:W-:-:S04]  /*5b50*/  FFMA R27, R27, R23, R0 ;  /* 0x000000171b1b7223 */ /* 0x000fc80000000000 */
[----:B------:R-:W-:-:S05]  /*5b60*/  FFMA R0, R24, R27, R23 ;  /* 0x0000001b18007223 */ /* 0x000fca0000000017 */
[----:B------:R-:W-:-:S04]  /*5b70*/  SHF.R.U32.HI R26, RZ, 0x17, R0 ;  /* 0x00000017ff1a7819 */ /* 0x000fc80000011600 */
[----:B------:R-:W-:-:S04]  /*5b80*/  LOP3.LUT R26, R26, 0xff, RZ, 0xc0, !PT ;  /* 0x000000ff1a1a7812 */ /* 0x000fc800078ec0ff */
[----:B------:R-:W-:-:S04]  /*5b90*/  IADD3 R26, PT, PT, R26, R25, RZ ;  /* 0x000000191a1a7210 */ /* 0x000fc80007ffe0ff */
[----:B------:R-:W-:-:S04]  /*5ba0*/  IADD3 R28, PT, PT, R26, -0x1, RZ ;  /* 0xffffffff1a1c7810 */ /* 0x000fc80007ffe0ff */
[----:B------:R-:W-:-:S13]  /*5bb0*/  ISETP.GE.U32.AND P0, PT, R28, 0xfe, PT ;  /* 0x000000fe1c00780c */ /* 0x000fda0003f06070 */
[----:B------:R-:W-:Y:S05]  /*5bc0*/  @!P0 BRA `(.L_x_107) ;  /* 0x0000000000808947 */ /* 0x000fea0003800000 */
[----:B------:R-:W-:-:S13]  /*5bd0*/  ISETP.GT.AND P0, PT, R26, 0xfe, PT ;  /* 0x000000fe1a00780c */ /* 0x000fda0003f04270 */
[----:B------:R-:W-:Y:S05]  /*5be0*/  @P0 BRA `(.L_x_108) ;  /* 0x00000000006c0947 */ /* 0x000fea0003800000 */
[----:B------:R-:W-:-:S13]  /*5bf0*/  ISETP.GE.AND P0, PT, R26, 0x1, PT ;  /* 0x000000011a00780c */ /* 0x000fda0003f06270 */
[----:B------:R-:W-:Y:S05]  /*5c00*/  @P0 BRA `(.L_x_109) ;  /* 0x0000000000740947 */ /* 0x000fea0003800000 */
[----:B------:R-:W-:Y:S02]  /*5c10*/  ISETP.GE.AND P0, PT, R26, -0x18, PT ;  /* 0xffffffe81a00780c */ /* 0x000fe40003f06270 */
[----:B------:R-:W-:-:S11]  /*5c20*/  LOP3.LUT R0, R0, 0x80000000, RZ, 0xc0, !PT ;  /* 0x8000000000007812 */ /* 0x000fd600078ec0ff */
[----:B------:R-:W-:Y:S05]  /*5c30*/  @!P0 BRA `(.L_x_109) ;  /* 0x0000000000688947 */ /* 0x000fea0003800000 */
[CCC-:B------:R-:W-:Y:S01]  /*5c40*/  FFMA.RP R25, R24.reuse, R27.reuse, R23.reuse ;  /* 0x0000001b18197223 */ /* 0x1c0fe20000008017 */
[CCC-:B------:R-:W-:Y:S01]  /*5c50*/  FFMA.RM R28, R24.reuse, R27.reuse, R23.reuse ;  /* 0x0000001b181c7223 */ /* 0x1c0fe20000004017 */
[----:B------:R-:W-:Y:S01]  /*5c60*/  FFMA.RZ R23, R24, R27, R23 ;  /* 0x0000001b18177223 */ /* 0x000fe2000000c017 */
[C---:B------:R-:W-:Y:S01]  /*5c70*/  VIADD R24, R26.reuse, 0x20 ;  /* 0x000000201a187836 */ /* 0x040fe20000000000 */
[C---:B------:R-:W-:Y:S02]  /*5c80*/  ISETP.NE.AND P2, PT, R26.reuse, RZ, PT ;  /* 0x000000ff1a00720c */ /* 0x040fe40003f45270 */
[C---:B------:R-:W-:Y:S02]  /*5c90*/  ISETP.NE.AND P1, PT, R26.reuse, RZ, PT ;  /* 0x000000ff1a00720c */ /* 0x040fe40003f25270 */
[----:B------:R-:W-:Y:S02]  /*5ca0*/  LOP3.LUT R23, R23, 0x7fffff, RZ, 0xc0, !PT ;  /* 0x007fffff17177812 */ /* 0x000fe400078ec0ff */
[----:B------:R-:W-:-:S02]  /*5cb0*/  IADD3 R26, PT, PT, -R26, RZ, RZ ;  /* 0x000000ff1a1a7210 */ /* 0x000fc40007ffe1ff */
[----:B------:R-:W-:Y:S02]  /*5cc0*/  LOP3.LUT R23, R23, 0x800000, RZ, 0xfc, !PT ;  /* 0x0080000017177812 */ /* 0x000fe400078efcff */
[----:B------:R-:W-:Y:S02]  /*5cd0*/  FSETP.NEU.FTZ.AND P0, PT, R25, R28, PT ;  /* 0x0000001c1900720b */ /* 0x000fe40003f1d000 */
[----:B------:R-:W-:Y:S02]  /*5ce0*/  SHF.L.U32 R24, R23, R24, RZ ;  /* 0x0000001817187219 */ /* 0x000fe400000006ff */
[----:B------:R-:W-:Y:S02]  /*5cf0*/  SEL R25, R26, RZ, P2 ;  /* 0x000000ff1a197207 */ /* 0x000fe40001000000 */
[----:B------:R-:W-:Y:S02]  /*5d00*/  ISETP.NE.AND P1, PT, R24, RZ, P1 ;  /* 0x000000ff1800720c */ /* 0x000fe40000f25270 */
[----:B------:R-:W-:-:S02]  /*5d10*/  SHF.R.U32.HI R25, RZ, R25, R23 ;  /* 0x00000019ff197219 */ /* 0x000fc40000011617 */
[----:B------:R-:W-:Y:S02]  /*5d20*/  PLOP3.LUT P0, PT, P0, P1, PT, 0xf8, 0x8f ;  /* 0x00000000008f781c */ /* 0x000fe40000703f70 */
[----:B------:R-:W-:Y:S02]  /*5d30*/  SHF.R.U32.HI R24, RZ, 0x1, R25 ;  /* 0x00000001ff187819 */ /* 0x000fe40000011619 */
[----:B------:R-:W-:-:S04]  /*5d40*/  SEL R23, RZ, 0x1, !P0 ;  /* 0x00000001ff177807 */ /* 0x000fc80004000000 */
[----:B------:R-:W-:-:S04]  /*5d50*/  LOP3.LUT R23, R23, 0x1, R24, 0xf8, !PT ;  /* 0x0000000117177812 */ /* 0x000fc800078ef818 */
[----:B------:R-:W-:-:S04]  /*5d60*/  LOP3.LUT R23, R23, R25, RZ, 0xc0, !PT ;  /* 0x0000001917177212 */ /* 0x000fc800078ec0ff */
[----:B------:R-:W-:-:S04]  /*5d70*/  IADD3 R23, PT, PT, R24, R23, RZ ;  /* 0x0000001718177210 */ /* 0x000fc80007ffe0ff */
[----:B------:R-:W-:Y:S01]  /*5d80*/  LOP3.LUT R0, R23, R0, RZ, 0xfc, !PT ;  /* 0x0000000017007212 */ /* 0x000fe200078efcff */
[----:B------:R-:W-:Y:S06]  /*5d90*/  BRA `(.L_x_109) ;  /* 0x0000000000107947 */ /* 0x000fec0003800000 */
.L_x_108:
[----:B------:R-:W-:-:S04]  /*5da0*/  LOP3.LUT R0, R0, 0x80000000, RZ, 0xc0, !PT ;  /* 0x8000000000007812 */ /* 0x000fc800078ec0ff */
[----:B------:R-:W-:Y:S01]  /*5db0*/  LOP3.LUT R0, R0, 0x7f800000, RZ, 0xfc, !PT ;  /* 0x7f80000000007812 */ /* 0x000fe200078efcff */
[----:B------:R-:W-:Y:S06]  /*5dc0*/  BRA `(.L_x_109) ;  /* 0x0000000000047947 */ /* 0x000fec0003800000 */
.L_x_107:
[----:B------:R-:W-:-:S07]  /*5dd0*/  IMAD R0, R25, 0x800000, R0 ;  /* 0x0080000019007824 */ /* 0x000fce00078e0200 */
.L_x_109:
[----:B------:R-:W-:Y:S05]  /*5de0*/  BSYNC.RECONVERGENT B2 ;  /* 0x0000000000027941 */ /* 0x000fea0003800200 */
.L_x_106:
[----:B------:R-:W-:Y:S05]  /*5df0*/  BRA `(.L_x_110) ;  /* 0x0000000000207947 */ /* 0x000fea0003800000 */
.L_x_105:
[----:B------:R-:W-:-:S04]  /*5e00*/  LOP3.LUT R0, R27, 0x80000000, R0, 0x48, !PT ;  /* 0x800000001b007812 */ /* 0x000fc800078e4800 */
[----:B------:R-:W-:Y:S01]  /*5e10*/  LOP3.LUT R0, R0, 0x7f800000, RZ, 0xfc, !PT ;  /* 0x7f80000000007812 */ /* 0x000fe200078efcff */
[----:B------:R-:W-:Y:S06]  /*5e20*/  BRA `(.L_x_110) ;  /* 0x0000000000147947 */ /* 0x000fec0003800000 */
.L_x_104:
[----:B------:R-:W-:Y:S01]  /*5e30*/  LOP3.LUT R0, R27, 0x80000000, R0, 0x48, !PT ;  /* 0x800000001b007812 */ /* 0x000fe200078e4800 */
[----:B------:R-:W-:Y:S06]  /*5e40*/  BRA `(.L_x_110) ;  /* 0x00000000000c7947 */ /* 0x000fec0003800000 */
.L_x_103:
[----:B------:R-:W0:Y:S01]  /*5e50*/  MUFU.RSQ R0, -QNAN ;  /* 0xffc0000000007908 */ /* 0x000e220000001400 */
[----:B------:R-:W-:Y:S05]  /*5e60*/  BRA `(.L_x_110) ;  /* 0x0000000000047947 */ /* 0x000fea0003800000 */
.L_x_102:
[----:B------:R-:W-:-:S07]  /*5e70*/  FADD.FTZ R0, R0, R18 ;  /* 0x0000001200007221 */ /* 0x000fce0000010000 */
.L_x_110:
[----:B------:R-:W-:Y:S05]  /*5e80*/  BSYNC.RECONVERGENT B1 ;  /* 0x0000000000017941 */ /* 0x000fea0003800200 */
.L_x_100:
[----:B------:R-:W-:Y:S01]  /*5e90*/  HFMA2 R25, -RZ, RZ, 0, 0 ;  /* 0x00000000ff197431 */ /* 0x000fe200000001ff */
[----:B------:R-:W-:-:S04]  /*5ea0*/  MOV R24, R2 ;  /* 0x0000000200187202 */ /* 0x000fc80000000f00 */
[----:B0-----:R-:W-:Y:S05]  /*5eb0*/  RET.REL.NODEC R24 `(_Z10fwd_kernelPKfS0_S0_Pfiiiiiif) ;  /* 0xffffffa018507950 */ /* 0x001fea0003c3ffff */
.L_x_111:
[----:B------:R-:W-:-:S00]  /*5ec0*/  BRA `(.L_x_111) ;  /* 0xfffffffc00fc7947 */ /* 0x000fc0000383ffff */
[----:B------:R-:W-:-:S00]  /*5ed0*/  NOP ;  /* 0x0000000000007918 */ /* 0x000fc00000000000 */
        /* <DEDUP_REMOVED lines=10> */
.L_x_112:


//--------------------- .nv.shared._Z10fwd_kernelPKfS0_S0_Pfiiiiiif --------------------------
	.section	.nv.shared._Z10fwd_kernelPKfS0_S0_Pfiiiiiif,"aw",@nobits
	.sectionflags	@""
	.align	16
	.zero		1024


//--------------------- .nv.shared.reserved.0     --------------------------
	.section	.nv.shared.reserved.0,"aw",@nobits
	.weak		__nv_reservedSMEM_offset_0_alias
	.size		__nv_reservedSMEM_offset_0_alias, 0, 64
	.other		__nv_reservedSMEM_offset_0_alias,@"STO_CUDA_RESERVED_SHARED STV_DEFAULT"
__nv_reservedSMEM_offset_0_alias:
	.zero		0
	.zero		64


//--------------------- .nv.constant0._Z10fwd_kernelPKfS0_S0_Pfiiiiiif --------------------------
	.section	.nv.constant0._Z10fwd_kernelPKfS0_S0_Pfiiiiiif,"a",@progbits
	.sectionflags	@""
	.align	4
.nv.constant0._Z10fwd_kernelPKfS0_S0_Pfiiiiiif:
	.zero		956


//--------------------- SYMBOLS --------------------------

	.type		.nv.reservedSmem.offset0,@object
	.size		.nv.reservedSmem.offset0,0x4
	.type		.nv.reservedSmem.cap,@object
	.size		.nv.reservedSmem.cap,0x4
